//
// Generated by NVIDIA NVVM Compiler
//
// Compiler Build ID: CL-36424714
// Cuda compilation tools, release 13.0, V13.0.88
// Based on NVVM 20.0.0
//

.version 9.0
.target sm_100
.address_size 64

	// .globl	_Z26SetMinimumOnLab_9Seeds_IntiiiPKiS0_S0_S0_S0_S0_S0_S0_PiPmmm
.extern .func __assertfail
(
	.param .b64 __assertfail_param_0,
	.param .b64 __assertfail_param_1,
	.param .b32 __assertfail_param_2,
	.param .b64 __assertfail_param_3,
	.param .b64 __assertfail_param_4
)
;
.global .align 1 .b8 __unnamed_1[205] = {118, 111, 105, 100, 32, 83, 101, 116, 77, 105, 110, 105, 109, 117, 109, 79, 110, 76, 97, 98, 95, 57, 83, 101, 101, 100, 115, 95, 73, 110, 116, 40, 105, 110, 116, 44, 32, 105, 110, 116, 44, 32, 105, 110, 116, 44, 32, 99, 111, 110, 115, 116, 32, 105, 110, 116, 32, 42, 44, 32, 99, 111, 110, 115, 116, 32, 105, 110, 116, 32, 42, 44, 32, 99, 111, 110, 115, 116, 32, 105, 110, 116, 32, 42, 44, 32, 99, 111, 110, 115, 116, 32, 105, 110, 116, 32, 42, 44, 32, 99, 111, 110, 115, 116, 32, 105, 110, 116, 32, 42, 44, 32, 99, 111, 110, 115, 116, 32, 105, 110, 116, 32, 42, 44, 32, 99, 111, 110, 115, 116, 32, 105, 110, 116, 32, 42, 44, 32, 99, 111, 110, 115, 116, 32, 105, 110, 116, 32, 42, 44, 32, 105, 110, 116, 32, 42, 44, 32, 117, 110, 115, 105, 103, 110, 101, 100, 32, 108, 111, 110, 103, 32, 42, 44, 32, 117, 110, 115, 105, 103, 110, 101, 100, 32, 108, 111, 110, 103, 44, 32, 117, 110, 115, 105, 103, 110, 101, 100, 32, 108, 111, 110, 103, 41};
.global .align 1 .b8 $str[42] = {108, 97, 98, 101, 108, 115, 95, 105, 110, 100, 32, 62, 61, 32, 45, 49, 32, 38, 38, 32, 108, 97, 98, 101, 108, 115, 95, 105, 110, 100, 60, 107, 115, 101, 101, 100, 115, 83, 105, 122, 101};
.global .align 1 .b8 $str$1[27] = {47, 116, 109, 112, 47, 115, 97, 115, 115, 95, 99, 117, 95, 48, 48, 111, 114, 49, 112, 114, 50, 47, 107, 46, 99, 117};

.visible .entry _Z26SetMinimumOnLab_9Seeds_IntiiiPKiS0_S0_S0_S0_S0_S0_S0_PiPmmm(
	.param .u32 _Z26SetMinimumOnLab_9Seeds_IntiiiPKiS0_S0_S0_S0_S0_S0_S0_PiPmmm_param_0,
	.param .u32 _Z26SetMinimumOnLab_9Seeds_IntiiiPKiS0_S0_S0_S0_S0_S0_S0_PiPmmm_param_1,
	.param .u32 _Z26SetMinimumOnLab_9Seeds_IntiiiPKiS0_S0_S0_S0_S0_S0_S0_PiPmmm_param_2,
	.param .u64 .ptr .align 1 _Z26SetMinimumOnLab_9Seeds_IntiiiPKiS0_S0_S0_S0_S0_S0_S0_PiPmmm_param_3,
	.param .u64 .ptr .align 1 _Z26SetMinimumOnLab_9Seeds_IntiiiPKiS0_S0_S0_S0_S0_S0_S0_PiPmmm_param_4,
	.param .u64 .ptr .align 1 _Z26SetMinimumOnLab_9Seeds_IntiiiPKiS0_S0_S0_S0_S0_S0_S0_PiPmmm_param_5,
	.param .u64 .ptr .align 1 _Z26SetMinimumOnLab_9Seeds_IntiiiPKiS0_S0_S0_S0_S0_S0_S0_PiPmmm_param_6,
	.param .u64 .ptr .align 1 _Z26SetMinimumOnLab_9Seeds_IntiiiPKiS0_S0_S0_S0_S0_S0_S0_PiPmmm_param_7,
	.param .u64 .ptr .align 1 _Z26SetMinimumOnLab_9Seeds_IntiiiPKiS0_S0_S0_S0_S0_S0_S0_PiPmmm_param_8,
	.param .u64 .ptr .align 1 _Z26SetMinimumOnLab_9Seeds_IntiiiPKiS0_S0_S0_S0_S0_S0_S0_PiPmmm_param_9,
	.param .u64 .ptr .align 1 _Z26SetMinimumOnLab_9Seeds_IntiiiPKiS0_S0_S0_S0_S0_S0_S0_PiPmmm_param_10,
	.param .u64 .ptr .align 1 _Z26SetMinimumOnLab_9Seeds_IntiiiPKiS0_S0_S0_S0_S0_S0_S0_PiPmmm_param_11,
	.param .u64 .ptr .align 1 _Z26SetMinimumOnLab_9Seeds_IntiiiPKiS0_S0_S0_S0_S0_S0_S0_PiPmmm_param_12,
	.param .u64 _Z26SetMinimumOnLab_9Seeds_IntiiiPKiS0_S0_S0_S0_S0_S0_S0_PiPmmm_param_13,
	.param .u64 _Z26SetMinimumOnLab_9Seeds_IntiiiPKiS0_S0_S0_S0_S0_S0_S0_PiPmmm_param_14
)
{
	.reg .pred 	%p<82>;
	.reg .b32 	%r<241>;
	.reg .b32 	%f<9>;
	.reg .b64 	%rd<239>;
	.reg .b64 	%fd<6>;

	ld.param.u32 	%r31, [_Z26SetMinimumOnLab_9Seeds_IntiiiPKiS0_S0_S0_S0_S0_S0_S0_PiPmmm_param_0];
	ld.param.u32 	%r32, [_Z26SetMinimumOnLab_9Seeds_IntiiiPKiS0_S0_S0_S0_S0_S0_S0_PiPmmm_param_1];
	ld.param.u32 	%r34, [_Z26SetMinimumOnLab_9Seeds_IntiiiPKiS0_S0_S0_S0_S0_S0_S0_PiPmmm_param_2];
	ld.param.u64 	%rd63, [_Z26SetMinimumOnLab_9Seeds_IntiiiPKiS0_S0_S0_S0_S0_S0_S0_PiPmmm_param_6];
	ld.param.u64 	%rd64, [_Z26SetMinimumOnLab_9Seeds_IntiiiPKiS0_S0_S0_S0_S0_S0_S0_PiPmmm_param_8];
	ld.param.u64 	%rd65, [_Z26SetMinimumOnLab_9Seeds_IntiiiPKiS0_S0_S0_S0_S0_S0_S0_PiPmmm_param_9];
	ld.param.u64 	%rd66, [_Z26SetMinimumOnLab_9Seeds_IntiiiPKiS0_S0_S0_S0_S0_S0_S0_PiPmmm_param_10];
	ld.param.u64 	%rd62, [_Z26SetMinimumOnLab_9Seeds_IntiiiPKiS0_S0_S0_S0_S0_S0_S0_PiPmmm_param_14];
	cvta.to.global.u64 	%rd1, %rd66;
	cvta.to.global.u64 	%rd2, %rd65;
	cvta.to.global.u64 	%rd3, %rd64;
	cvta.to.global.u64 	%rd4, %rd63;
	mov.u32 	%r35, %ctaid.x;
	mov.u32 	%r36, %ntid.x;
	mov.u32 	%r37, %tid.x;
	mad.lo.s32 	%r1, %r35, %r36, %r37;
	mov.u32 	%r38, %ctaid.y;
	mov.u32 	%r39, %ntid.y;
	mov.u32 	%r40, %tid.y;
	mad.lo.s32 	%r41, %r38, %r39, %r40;
	cvt.rn.f32.s32 	%f1, %r31;
	sqrt.rn.f32 	%f2, %f1;
	cvt.rzi.s32.f32 	%r3, %f2;
	setp.lt.s32 	%p4, %r1, 0;
	setp.ge.s32 	%p5, %r1, %r32;
	setp.ge.s32 	%p6, %r41, %r34;
	or.pred  	%p7, %p5, %p6;
	or.pred  	%p8, %p7, %p4;
	@%p8 bra 	$L__BB0_60;
	ld.param.u64 	%rd219, [_Z26SetMinimumOnLab_9Seeds_IntiiiPKiS0_S0_S0_S0_S0_S0_S0_PiPmmm_param_11];
	cvta.to.global.u64 	%rd67, %rd219;
	mad.lo.s32 	%r4, %r32, %r41, %r1;
	mul.wide.s32 	%rd68, %r4, 4;
	add.s64 	%rd5, %rd67, %rd68;
	ld.global.u32 	%r5, [%rd5];
	setp.gt.s32 	%p9, %r5, -2;
	setp.lt.s32 	%p10, %r5, %r31;
	and.pred  	%p11, %p9, %p10;
	@%p11 bra 	$L__BB0_3;
	mov.u64 	%rd69, $str;
	cvta.global.u64 	%rd70, %rd69;
	mov.u64 	%rd71, $str$1;
	cvta.global.u64 	%rd72, %rd71;
	mov.u64 	%rd73, __unnamed_1;
	cvta.global.u64 	%rd74, %rd73;
	{ // callseq 0, 0
	.param .b64 param0;
	st.param.b64 	[param0], %rd70;
	.param .b64 param1;
	st.param.b64 	[param1], %rd72;
	.param .b32 param2;
	st.param.b32 	[param2], 313;
	.param .b64 param3;
	st.param.b64 	[param3], %rd74;
	.param .b64 param4;
	st.param.b64 	[param4], 1;
	call.uni 
	__assertfail, 
	(
	param0, 
	param1, 
	param2, 
	param3, 
	param4
	);
	} // callseq 0
$L__BB0_3:
	setp.ne.s32 	%p12, %r5, -1;
	@%p12 bra 	$L__BB0_5;
	cvt.rn.f64.s32 	%fd1, %r32;
	cvt.rn.f64.s32 	%fd2, %r3;
	div.rn.f64 	%fd3, %fd1, %fd2;
	cvt.rn.f32.f64 	%f3, %fd3;
	cvt.rn.f64.u32 	%fd4, %r34;
	div.rn.f64 	%fd5, %fd4, %fd2;
	cvt.rn.f32.f64 	%f4, %fd5;
	cvt.rn.f32.u32 	%f5, %r1;
	div.rn.f32 	%f6, %f5, %f3;
	cvt.rzi.s32.f32 	%r239, %f6;
	cvt.rn.f32.u32 	%f7, %r41;
	div.rn.f32 	%f8, %f7, %f4;
	cvt.rzi.s32.f32 	%r240, %f8;
	bra.uni 	$L__BB0_6;
$L__BB0_5:
	div.s32 	%r240, %r5, %r3;
	mul.lo.s32 	%r42, %r240, %r3;
	sub.s32 	%r239, %r5, %r42;
$L__BB0_6:
	ld.param.u64 	%rd220, [_Z26SetMinimumOnLab_9Seeds_IntiiiPKiS0_S0_S0_S0_S0_S0_S0_PiPmmm_param_12];
	ld.param.u64 	%rd209, [_Z26SetMinimumOnLab_9Seeds_IntiiiPKiS0_S0_S0_S0_S0_S0_S0_PiPmmm_param_5];
	ld.param.u64 	%rd208, [_Z26SetMinimumOnLab_9Seeds_IntiiiPKiS0_S0_S0_S0_S0_S0_S0_PiPmmm_param_4];
	ld.param.u64 	%rd207, [_Z26SetMinimumOnLab_9Seeds_IntiiiPKiS0_S0_S0_S0_S0_S0_S0_PiPmmm_param_3];
	cvta.to.global.u64 	%rd75, %rd207;
	add.s64 	%rd6, %rd75, %rd68;
	cvta.to.global.u64 	%rd77, %rd208;
	add.s64 	%rd7, %rd77, %rd68;
	cvta.to.global.u64 	%rd78, %rd209;
	add.s64 	%rd8, %rd78, %rd68;
	cvta.to.global.u64 	%rd79, %rd220;
	mul.wide.s32 	%rd80, %r4, 8;
	add.s64 	%rd9, %rd79, %rd80;
	setp.gt.s32 	%p13, %r239, -1;
	setp.lt.s32 	%p14, %r239, %r3;
	and.pred  	%p1, %p13, %p14;
	not.pred 	%p15, %p1;
	setp.lt.s32 	%p16, %r240, 0;
	or.pred  	%p17, %p15, %p16;
	setp.ge.s32 	%p18, %r240, %r3;
	or.pred  	%p19, %p17, %p18;
	@%p19 bra 	$L__BB0_12;
	ld.param.u64 	%rd221, [_Z26SetMinimumOnLab_9Seeds_IntiiiPKiS0_S0_S0_S0_S0_S0_S0_PiPmmm_param_13];
	ld.param.u64 	%rd210, [_Z26SetMinimumOnLab_9Seeds_IntiiiPKiS0_S0_S0_S0_S0_S0_S0_PiPmmm_param_7];
	mad.lo.s32 	%r12, %r240, %r3, %r239;
	ld.global.u32 	%r43, [%rd6];
	ld.global.u32 	%r44, [%rd7];
	ld.global.u32 	%r45, [%rd8];
	mul.wide.s32 	%rd81, %r12, 4;
	add.s64 	%rd82, %rd4, %rd81;
	ld.global.u32 	%r46, [%rd82];
	cvta.to.global.u64 	%rd83, %rd210;
	add.s64 	%rd84, %rd83, %rd81;
	ld.global.u32 	%r47, [%rd84];
	add.s64 	%rd85, %rd3, %rd81;
	ld.global.u32 	%r48, [%rd85];
	add.s64 	%rd86, %rd2, %rd81;
	ld.global.u32 	%r49, [%rd86];
	add.s64 	%rd87, %rd1, %rd81;
	ld.global.u32 	%r50, [%rd87];
	sub.s32 	%r51, %r46, %r43;
	mul.lo.s32 	%r52, %r51, %r51;
	sub.s32 	%r53, %r48, %r45;
	sub.s32 	%r54, %r47, %r44;
	mad.lo.s32 	%r55, %r54, %r54, %r52;
	mad.lo.s32 	%r13, %r53, %r53, %r55;
	sub.s32 	%r56, %r49, %r1;
	mul.lo.s32 	%r57, %r56, %r56;
	sub.s32 	%r58, %r50, %r41;
	mad.lo.s32 	%r59, %r58, %r58, %r57;
	cvt.u64.u32 	%rd88, %r59;
	mul.lo.s64 	%rd10, %rd221, %rd88;
	or.b64  	%rd89, %rd10, %rd62;
	and.b64  	%rd90, %rd89, -4294967296;
	setp.ne.s64 	%p20, %rd90, 0;
	@%p20 bra 	$L__BB0_9;
	cvt.u32.u64 	%r60, %rd62;
	cvt.u32.u64 	%r61, %rd10;
	div.u32 	%r62, %r61, %r60;
	cvt.u64.u32 	%rd230, %r62;
	bra.uni 	$L__BB0_10;
$L__BB0_9:
	div.u64 	%rd230, %rd10, %rd62;
$L__BB0_10:
	cvt.u64.u32 	%rd91, %r13;
	add.s64 	%rd14, %rd230, %rd91;
	ld.global.u64 	%rd92, [%rd9];
	setp.ge.u64 	%p21, %rd14, %rd92;
	@%p21 bra 	$L__BB0_12;
	st.global.u64 	[%rd9], %rd14;
	st.global.u32 	[%rd5], %r12;
$L__BB0_12:
	add.s32 	%r63, %r239, 1;
	setp.gt.s32 	%p24, %r239, -2;
	setp.lt.s32 	%p25, %r63, %r3;
	and.pred  	%p2, %p24, %p25;
	not.pred 	%p26, %p2;
	or.pred  	%p27, %p26, %p16;
	or.pred  	%p28, %p27, %p18;
	@%p28 bra 	$L__BB0_18;
	ld.param.u64 	%rd222, [_Z26SetMinimumOnLab_9Seeds_IntiiiPKiS0_S0_S0_S0_S0_S0_S0_PiPmmm_param_13];
	ld.param.u64 	%rd211, [_Z26SetMinimumOnLab_9Seeds_IntiiiPKiS0_S0_S0_S0_S0_S0_S0_PiPmmm_param_7];
	mul.lo.s32 	%r14, %r240, %r3;
	ld.global.u32 	%r64, [%rd6];
	ld.global.u32 	%r65, [%rd7];
	ld.global.u32 	%r66, [%rd8];
	cvt.s64.s32 	%rd93, %r14;
	cvt.s64.s32 	%rd94, %r239;
	add.s64 	%rd95, %rd93, %rd94;
	shl.b64 	%rd96, %rd95, 2;
	add.s64 	%rd97, %rd4, %rd96;
	ld.global.u32 	%r67, [%rd97+4];
	cvta.to.global.u64 	%rd98, %rd211;
	add.s64 	%rd99, %rd98, %rd96;
	ld.global.u32 	%r68, [%rd99+4];
	add.s64 	%rd100, %rd3, %rd96;
	ld.global.u32 	%r69, [%rd100+4];
	add.s64 	%rd101, %rd2, %rd96;
	ld.global.u32 	%r70, [%rd101+4];
	add.s64 	%rd102, %rd1, %rd96;
	ld.global.u32 	%r71, [%rd102+4];
	sub.s32 	%r72, %r67, %r64;
	mul.lo.s32 	%r73, %r72, %r72;
	sub.s32 	%r74, %r69, %r66;
	sub.s32 	%r75, %r68, %r65;
	mad.lo.s32 	%r76, %r75, %r75, %r73;
	mad.lo.s32 	%r15, %r74, %r74, %r76;
	sub.s32 	%r77, %r70, %r1;
	mul.lo.s32 	%r78, %r77, %r77;
	sub.s32 	%r79, %r71, %r41;
	mad.lo.s32 	%r80, %r79, %r79, %r78;
	cvt.u64.u32 	%rd103, %r80;
	mul.lo.s64 	%rd15, %rd222, %rd103;
	or.b64  	%rd104, %rd15, %rd62;
	and.b64  	%rd105, %rd104, -4294967296;
	setp.ne.s64 	%p29, %rd105, 0;
	@%p29 bra 	$L__BB0_15;
	cvt.u32.u64 	%r81, %rd62;
	cvt.u32.u64 	%r82, %rd15;
	div.u32 	%r83, %r82, %r81;
	cvt.u64.u32 	%rd231, %r83;
	bra.uni 	$L__BB0_16;
$L__BB0_15:
	div.u64 	%rd231, %rd15, %rd62;
$L__BB0_16:
	cvt.u64.u32 	%rd106, %r15;
	add.s64 	%rd19, %rd231, %rd106;
	ld.global.u64 	%rd107, [%rd9];
	setp.ge.u64 	%p30, %rd19, %rd107;
	@%p30 bra 	$L__BB0_18;
	st.global.u64 	[%rd9], %rd19;
	add.s32 	%r84, %r239, %r14;
	add.s32 	%r85, %r84, 1;
	st.global.u32 	[%rd5], %r85;
$L__BB0_18:
	setp.ge.s32 	%p31, %r240, %r3;
	setp.lt.s32 	%p32, %r240, 0;
	setp.gt.s32 	%p33, %r239, 0;
	setp.le.s32 	%p34, %r239, %r3;
	and.pred  	%p3, %p33, %p34;
	not.pred 	%p35, %p3;
	or.pred  	%p36, %p35, %p32;
	or.pred  	%p37, %p36, %p31;
	@%p37 bra 	$L__BB0_24;
	ld.param.u64 	%rd223, [_Z26SetMinimumOnLab_9Seeds_IntiiiPKiS0_S0_S0_S0_S0_S0_S0_PiPmmm_param_13];
	ld.param.u64 	%rd212, [_Z26SetMinimumOnLab_9Seeds_IntiiiPKiS0_S0_S0_S0_S0_S0_S0_PiPmmm_param_7];
	mul.lo.s32 	%r16, %r240, %r3;
	ld.global.u32 	%r86, [%rd6];
	ld.global.u32 	%r87, [%rd7];
	ld.global.u32 	%r88, [%rd8];
	cvt.s64.s32 	%rd108, %r16;
	cvt.u64.u32 	%rd109, %r239;
	add.s64 	%rd110, %rd108, %rd109;
	shl.b64 	%rd111, %rd110, 2;
	add.s64 	%rd112, %rd4, %rd111;
	ld.global.u32 	%r89, [%rd112+-4];
	cvta.to.global.u64 	%rd113, %rd212;
	add.s64 	%rd114, %rd113, %rd111;
	ld.global.u32 	%r90, [%rd114+-4];
	add.s64 	%rd115, %rd3, %rd111;
	ld.global.u32 	%r91, [%rd115+-4];
	add.s64 	%rd116, %rd2, %rd111;
	ld.global.u32 	%r92, [%rd116+-4];
	add.s64 	%rd117, %rd1, %rd111;
	ld.global.u32 	%r93, [%rd117+-4];
	sub.s32 	%r94, %r89, %r86;
	mul.lo.s32 	%r95, %r94, %r94;
	sub.s32 	%r96, %r91, %r88;
	sub.s32 	%r97, %r90, %r87;
	mad.lo.s32 	%r98, %r97, %r97, %r95;
	mad.lo.s32 	%r17, %r96, %r96, %r98;
	sub.s32 	%r99, %r92, %r1;
	mul.lo.s32 	%r100, %r99, %r99;
	sub.s32 	%r101, %r93, %r41;
	mad.lo.s32 	%r102, %r101, %r101, %r100;
	cvt.u64.u32 	%rd118, %r102;
	mul.lo.s64 	%rd20, %rd223, %rd118;
	or.b64  	%rd119, %rd20, %rd62;
	and.b64  	%rd120, %rd119, -4294967296;
	setp.ne.s64 	%p38, %rd120, 0;
	@%p38 bra 	$L__BB0_21;
	cvt.u32.u64 	%r103, %rd62;
	cvt.u32.u64 	%r104, %rd20;
	div.u32 	%r105, %r104, %r103;
	cvt.u64.u32 	%rd232, %r105;
	bra.uni 	$L__BB0_22;
$L__BB0_21:
	div.u64 	%rd232, %rd20, %rd62;
$L__BB0_22:
	cvt.u64.u32 	%rd121, %r17;
	add.s64 	%rd24, %rd232, %rd121;
	ld.global.u64 	%rd122, [%rd9];
	setp.ge.u64 	%p39, %rd24, %rd122;
	@%p39 bra 	$L__BB0_24;
	st.global.u64 	[%rd9], %rd24;
	add.s32 	%r106, %r239, %r16;
	add.s32 	%r107, %r106, -1;
	st.global.u32 	[%rd5], %r107;
$L__BB0_24:
	add.s32 	%r18, %r240, 1;
	setp.lt.s32 	%p40, %r240, -1;
	or.pred  	%p42, %p15, %p40;
	setp.ge.s32 	%p43, %r18, %r3;
	or.pred  	%p44, %p42, %p43;
	@%p44 bra 	$L__BB0_30;
	ld.param.u64 	%rd224, [_Z26SetMinimumOnLab_9Seeds_IntiiiPKiS0_S0_S0_S0_S0_S0_S0_PiPmmm_param_13];
	ld.param.u64 	%rd213, [_Z26SetMinimumOnLab_9Seeds_IntiiiPKiS0_S0_S0_S0_S0_S0_S0_PiPmmm_param_7];
	mad.lo.s32 	%r19, %r18, %r3, %r239;
	ld.global.u32 	%r108, [%rd6];
	ld.global.u32 	%r109, [%rd7];
	ld.global.u32 	%r110, [%rd8];
	mul.wide.s32 	%rd123, %r19, 4;
	add.s64 	%rd124, %rd4, %rd123;
	ld.global.u32 	%r111, [%rd124];
	cvta.to.global.u64 	%rd125, %rd213;
	add.s64 	%rd126, %rd125, %rd123;
	ld.global.u32 	%r112, [%rd126];
	add.s64 	%rd127, %rd3, %rd123;
	ld.global.u32 	%r113, [%rd127];
	add.s64 	%rd128, %rd2, %rd123;
	ld.global.u32 	%r114, [%rd128];
	add.s64 	%rd129, %rd1, %rd123;
	ld.global.u32 	%r115, [%rd129];
	sub.s32 	%r116, %r111, %r108;
	mul.lo.s32 	%r117, %r116, %r116;
	sub.s32 	%r118, %r113, %r110;
	sub.s32 	%r119, %r112, %r109;
	mad.lo.s32 	%r120, %r119, %r119, %r117;
	mad.lo.s32 	%r20, %r118, %r118, %r120;
	sub.s32 	%r121, %r114, %r1;
	mul.lo.s32 	%r122, %r121, %r121;
	sub.s32 	%r123, %r115, %r41;
	mad.lo.s32 	%r124, %r123, %r123, %r122;
	cvt.u64.u32 	%rd130, %r124;
	mul.lo.s64 	%rd25, %rd224, %rd130;
	or.b64  	%rd131, %rd25, %rd62;
	and.b64  	%rd132, %rd131, -4294967296;
	setp.ne.s64 	%p45, %rd132, 0;
	@%p45 bra 	$L__BB0_27;
	cvt.u32.u64 	%r125, %rd62;
	cvt.u32.u64 	%r126, %rd25;
	div.u32 	%r127, %r126, %r125;
	cvt.u64.u32 	%rd233, %r127;
	bra.uni 	$L__BB0_28;
$L__BB0_27:
	div.u64 	%rd233, %rd25, %rd62;
$L__BB0_28:
	cvt.u64.u32 	%rd133, %r20;
	add.s64 	%rd29, %rd233, %rd133;
	ld.global.u64 	%rd134, [%rd9];
	setp.ge.u64 	%p46, %rd29, %rd134;
	@%p46 bra 	$L__BB0_30;
	st.global.u64 	[%rd9], %rd29;
	st.global.u32 	[%rd5], %r19;
$L__BB0_30:
	setp.lt.s32 	%p47, %r240, 1;
	or.pred  	%p49, %p15, %p47;
	setp.gt.s32 	%p50, %r240, %r3;
	or.pred  	%p51, %p49, %p50;
	@%p51 bra 	$L__BB0_36;
	ld.param.u64 	%rd225, [_Z26SetMinimumOnLab_9Seeds_IntiiiPKiS0_S0_S0_S0_S0_S0_S0_PiPmmm_param_13];
	ld.param.u64 	%rd214, [_Z26SetMinimumOnLab_9Seeds_IntiiiPKiS0_S0_S0_S0_S0_S0_S0_PiPmmm_param_7];
	add.s32 	%r128, %r240, -1;
	mad.lo.s32 	%r21, %r128, %r3, %r239;
	ld.global.u32 	%r129, [%rd6];
	ld.global.u32 	%r130, [%rd7];
	ld.global.u32 	%r131, [%rd8];
	mul.wide.s32 	%rd135, %r21, 4;
	add.s64 	%rd136, %rd4, %rd135;
	ld.global.u32 	%r132, [%rd136];
	cvta.to.global.u64 	%rd137, %rd214;
	add.s64 	%rd138, %rd137, %rd135;
	ld.global.u32 	%r133, [%rd138];
	add.s64 	%rd139, %rd3, %rd135;
	ld.global.u32 	%r134, [%rd139];
	add.s64 	%rd140, %rd2, %rd135;
	ld.global.u32 	%r135, [%rd140];
	add.s64 	%rd141, %rd1, %rd135;
	ld.global.u32 	%r136, [%rd141];
	sub.s32 	%r137, %r132, %r129;
	mul.lo.s32 	%r138, %r137, %r137;
	sub.s32 	%r139, %r134, %r131;
	sub.s32 	%r140, %r133, %r130;
	mad.lo.s32 	%r141, %r140, %r140, %r138;
	mad.lo.s32 	%r22, %r139, %r139, %r141;
	sub.s32 	%r142, %r135, %r1;
	mul.lo.s32 	%r143, %r142, %r142;
	sub.s32 	%r144, %r136, %r41;
	mad.lo.s32 	%r145, %r144, %r144, %r143;
	cvt.u64.u32 	%rd142, %r145;
	mul.lo.s64 	%rd30, %rd225, %rd142;
	or.b64  	%rd143, %rd30, %rd62;
	and.b64  	%rd144, %rd143, -4294967296;
	setp.ne.s64 	%p52, %rd144, 0;
	@%p52 bra 	$L__BB0_33;
	cvt.u32.u64 	%r146, %rd62;
	cvt.u32.u64 	%r147, %rd30;
	div.u32 	%r148, %r147, %r146;
	cvt.u64.u32 	%rd234, %r148;
	bra.uni 	$L__BB0_34;
$L__BB0_33:
	div.u64 	%rd234, %rd30, %rd62;
$L__BB0_34:
	cvt.u64.u32 	%rd145, %r22;
	add.s64 	%rd34, %rd234, %rd145;
	ld.global.u64 	%rd146, [%rd9];
	setp.ge.u64 	%p53, %rd34, %rd146;
	@%p53 bra 	$L__BB0_36;
	st.global.u64 	[%rd9], %rd34;
	st.global.u32 	[%rd5], %r21;
$L__BB0_36:
	or.pred  	%p57, %p26, %p40;
	or.pred  	%p58, %p57, %p43;
	@%p58 bra 	$L__BB0_42;
	ld.param.u64 	%rd226, [_Z26SetMinimumOnLab_9Seeds_IntiiiPKiS0_S0_S0_S0_S0_S0_S0_PiPmmm_param_13];
	ld.param.u64 	%rd215, [_Z26SetMinimumOnLab_9Seeds_IntiiiPKiS0_S0_S0_S0_S0_S0_S0_PiPmmm_param_7];
	mul.lo.s32 	%r23, %r18, %r3;
	ld.global.u32 	%r149, [%rd6];
	ld.global.u32 	%r150, [%rd7];
	ld.global.u32 	%r151, [%rd8];
	cvt.s64.s32 	%rd147, %r23;
	cvt.s64.s32 	%rd148, %r239;
	add.s64 	%rd149, %rd147, %rd148;
	shl.b64 	%rd150, %rd149, 2;
	add.s64 	%rd151, %rd4, %rd150;
	ld.global.u32 	%r152, [%rd151+4];
	cvta.to.global.u64 	%rd152, %rd215;
	add.s64 	%rd153, %rd152, %rd150;
	ld.global.u32 	%r153, [%rd153+4];
	add.s64 	%rd154, %rd3, %rd150;
	ld.global.u32 	%r154, [%rd154+4];
	add.s64 	%rd155, %rd2, %rd150;
	ld.global.u32 	%r155, [%rd155+4];
	add.s64 	%rd156, %rd1, %rd150;
	ld.global.u32 	%r156, [%rd156+4];
	sub.s32 	%r157, %r152, %r149;
	mul.lo.s32 	%r158, %r157, %r157;
	sub.s32 	%r159, %r154, %r151;
	sub.s32 	%r160, %r153, %r150;
	mad.lo.s32 	%r161, %r160, %r160, %r158;
	mad.lo.s32 	%r24, %r159, %r159, %r161;
	sub.s32 	%r162, %r155, %r1;
	mul.lo.s32 	%r163, %r162, %r162;
	sub.s32 	%r164, %r156, %r41;
	mad.lo.s32 	%r165, %r164, %r164, %r163;
	cvt.u64.u32 	%rd157, %r165;
	mul.lo.s64 	%rd35, %rd226, %rd157;
	or.b64  	%rd158, %rd35, %rd62;
	and.b64  	%rd159, %rd158, -4294967296;
	setp.ne.s64 	%p59, %rd159, 0;
	@%p59 bra 	$L__BB0_39;
	cvt.u32.u64 	%r166, %rd62;
	cvt.u32.u64 	%r167, %rd35;
	div.u32 	%r168, %r167, %r166;
	cvt.u64.u32 	%rd235, %r168;
	bra.uni 	$L__BB0_40;
$L__BB0_39:
	div.u64 	%rd235, %rd35, %rd62;
$L__BB0_40:
	cvt.u64.u32 	%rd160, %r24;
	add.s64 	%rd39, %rd235, %rd160;
	ld.global.u64 	%rd161, [%rd9];
	setp.ge.u64 	%p60, %rd39, %rd161;
	@%p60 bra 	$L__BB0_42;
	st.global.u64 	[%rd9], %rd39;
	add.s32 	%r169, %r239, %r23;
	add.s32 	%r170, %r169, 1;
	st.global.u32 	[%rd5], %r170;
$L__BB0_42:
	setp.gt.s32 	%p61, %r240, %r3;
	setp.lt.s32 	%p62, %r240, 1;
	or.pred  	%p64, %p35, %p62;
	or.pred  	%p65, %p64, %p61;
	@%p65 bra 	$L__BB0_48;
	ld.param.u64 	%rd227, [_Z26SetMinimumOnLab_9Seeds_IntiiiPKiS0_S0_S0_S0_S0_S0_S0_PiPmmm_param_13];
	ld.param.u64 	%rd216, [_Z26SetMinimumOnLab_9Seeds_IntiiiPKiS0_S0_S0_S0_S0_S0_S0_PiPmmm_param_7];
	add.s32 	%r171, %r240, -1;
	mul.lo.s32 	%r25, %r171, %r3;
	ld.global.u32 	%r172, [%rd6];
	ld.global.u32 	%r173, [%rd7];
	ld.global.u32 	%r174, [%rd8];
	cvt.s64.s32 	%rd162, %r25;
	cvt.u64.u32 	%rd163, %r239;
	add.s64 	%rd164, %rd162, %rd163;
	shl.b64 	%rd165, %rd164, 2;
	add.s64 	%rd166, %rd4, %rd165;
	ld.global.u32 	%r175, [%rd166+-4];
	cvta.to.global.u64 	%rd167, %rd216;
	add.s64 	%rd168, %rd167, %rd165;
	ld.global.u32 	%r176, [%rd168+-4];
	add.s64 	%rd169, %rd3, %rd165;
	ld.global.u32 	%r177, [%rd169+-4];
	add.s64 	%rd170, %rd2, %rd165;
	ld.global.u32 	%r178, [%rd170+-4];
	add.s64 	%rd171, %rd1, %rd165;
	ld.global.u32 	%r179, [%rd171+-4];
	sub.s32 	%r180, %r175, %r172;
	mul.lo.s32 	%r181, %r180, %r180;
	sub.s32 	%r182, %r177, %r174;
	sub.s32 	%r183, %r176, %r173;
	mad.lo.s32 	%r184, %r183, %r183, %r181;
	mad.lo.s32 	%r26, %r182, %r182, %r184;
	sub.s32 	%r185, %r178, %r1;
	mul.lo.s32 	%r186, %r185, %r185;
	sub.s32 	%r187, %r179, %r41;
	mad.lo.s32 	%r188, %r187, %r187, %r186;
	cvt.u64.u32 	%rd172, %r188;
	mul.lo.s64 	%rd40, %rd227, %rd172;
	or.b64  	%rd173, %rd40, %rd62;
	and.b64  	%rd174, %rd173, -4294967296;
	setp.ne.s64 	%p66, %rd174, 0;
	@%p66 bra 	$L__BB0_45;
	cvt.u32.u64 	%r189, %rd62;
	cvt.u32.u64 	%r190, %rd40;
	div.u32 	%r191, %r190, %r189;
	cvt.u64.u32 	%rd236, %r191;
	bra.uni 	$L__BB0_46;
$L__BB0_45:
	div.u64 	%rd236, %rd40, %rd62;
$L__BB0_46:
	cvt.u64.u32 	%rd175, %r26;
	add.s64 	%rd44, %rd236, %rd175;
	ld.global.u64 	%rd176, [%rd9];
	setp.ge.u64 	%p67, %rd44, %rd176;
	@%p67 bra 	$L__BB0_48;
	st.global.u64 	[%rd9], %rd44;
	add.s32 	%r192, %r239, %r25;
	add.s32 	%r193, %r192, -1;
	st.global.u32 	[%rd5], %r193;
$L__BB0_48:
	or.pred  	%p71, %p26, %p62;
	or.pred  	%p72, %p71, %p61;
	@%p72 bra 	$L__BB0_54;
	ld.param.u64 	%rd228, [_Z26SetMinimumOnLab_9Seeds_IntiiiPKiS0_S0_S0_S0_S0_S0_S0_PiPmmm_param_13];
	ld.param.u64 	%rd217, [_Z26SetMinimumOnLab_9Seeds_IntiiiPKiS0_S0_S0_S0_S0_S0_S0_PiPmmm_param_7];
	add.s32 	%r194, %r240, -1;
	mul.lo.s32 	%r195, %r194, %r3;
	add.s32 	%r196, %r239, %r195;
	add.s32 	%r27, %r196, 1;
	ld.global.u32 	%r197, [%rd6];
	ld.global.u32 	%r198, [%rd7];
	ld.global.u32 	%r199, [%rd8];
	cvt.s64.s32 	%rd177, %r195;
	cvt.s64.s32 	%rd178, %r239;
	add.s64 	%rd179, %rd177, %rd178;
	shl.b64 	%rd180, %rd179, 2;
	add.s64 	%rd181, %rd4, %rd180;
	ld.global.u32 	%r200, [%rd181+4];
	cvta.to.global.u64 	%rd182, %rd217;
	add.s64 	%rd183, %rd182, %rd180;
	ld.global.u32 	%r201, [%rd183+4];
	add.s64 	%rd184, %rd3, %rd180;
	ld.global.u32 	%r202, [%rd184+4];
	add.s64 	%rd185, %rd2, %rd180;
	ld.global.u32 	%r203, [%rd185+4];
	add.s64 	%rd186, %rd1, %rd180;
	ld.global.u32 	%r204, [%rd186+4];
	sub.s32 	%r205, %r200, %r197;
	mul.lo.s32 	%r206, %r205, %r205;
	sub.s32 	%r207, %r202, %r199;
	sub.s32 	%r208, %r201, %r198;
	mad.lo.s32 	%r209, %r208, %r208, %r206;
	mad.lo.s32 	%r28, %r207, %r207, %r209;
	sub.s32 	%r210, %r203, %r1;
	mul.lo.s32 	%r211, %r210, %r210;
	sub.s32 	%r212, %r204, %r41;
	mad.lo.s32 	%r213, %r212, %r212, %r211;
	cvt.u64.u32 	%rd187, %r213;
	mul.lo.s64 	%rd45, %rd228, %rd187;
	or.b64  	%rd188, %rd45, %rd62;
	and.b64  	%rd189, %rd188, -4294967296;
	setp.ne.s64 	%p73, %rd189, 0;
	@%p73 bra 	$L__BB0_51;
	cvt.u32.u64 	%r214, %rd62;
	cvt.u32.u64 	%r215, %rd45;
	div.u32 	%r216, %r215, %r214;
	cvt.u64.u32 	%rd237, %r216;
	bra.uni 	$L__BB0_52;
$L__BB0_51:
	div.u64 	%rd237, %rd45, %rd62;
$L__BB0_52:
	cvt.u64.u32 	%rd190, %r28;
	add.s64 	%rd49, %rd237, %rd190;
	ld.global.u64 	%rd191, [%rd9];
	setp.ge.u64 	%p74, %rd49, %rd191;
	@%p74 bra 	$L__BB0_54;
	st.global.u64 	[%rd9], %rd49;
	st.global.u32 	[%rd5], %r27;
$L__BB0_54:
	setp.ge.s32 	%p75, %r18, %r3;
	setp.lt.s32 	%p76, %r240, -1;
	or.pred  	%p78, %p35, %p76;
	or.pred  	%p79, %p78, %p75;
	@%p79 bra 	$L__BB0_60;
	ld.param.u64 	%rd229, [_Z26SetMinimumOnLab_9Seeds_IntiiiPKiS0_S0_S0_S0_S0_S0_S0_PiPmmm_param_13];
	ld.param.u64 	%rd218, [_Z26SetMinimumOnLab_9Seeds_IntiiiPKiS0_S0_S0_S0_S0_S0_S0_PiPmmm_param_7];
	mul.lo.s32 	%r217, %r18, %r3;
	add.s32 	%r218, %r239, %r217;
	add.s32 	%r29, %r218, -1;
	ld.global.u32 	%r219, [%rd6];
	ld.global.u32 	%r220, [%rd7];
	ld.global.u32 	%r221, [%rd8];
	cvt.s64.s32 	%rd192, %r217;
	cvt.u64.u32 	%rd193, %r239;
	add.s64 	%rd194, %rd192, %rd193;
	shl.b64 	%rd195, %rd194, 2;
	add.s64 	%rd196, %rd4, %rd195;
	ld.global.u32 	%r222, [%rd196+-4];
	cvta.to.global.u64 	%rd197, %rd218;
	add.s64 	%rd198, %rd197, %rd195;
	ld.global.u32 	%r223, [%rd198+-4];
	add.s64 	%rd199, %rd3, %rd195;
	ld.global.u32 	%r224, [%rd199+-4];
	add.s64 	%rd200, %rd2, %rd195;
	ld.global.u32 	%r225, [%rd200+-4];
	add.s64 	%rd201, %rd1, %rd195;
	ld.global.u32 	%r226, [%rd201+-4];
	sub.s32 	%r227, %r222, %r219;
	mul.lo.s32 	%r228, %r227, %r227;
	sub.s32 	%r229, %r224, %r221;
	sub.s32 	%r230, %r223, %r220;
	mad.lo.s32 	%r231, %r230, %r230, %r228;
	mad.lo.s32 	%r30, %r229, %r229, %r231;
	sub.s32 	%r232, %r225, %r1;
	mul.lo.s32 	%r233, %r232, %r232;
	sub.s32 	%r234, %r226, %r41;
	mad.lo.s32 	%r235, %r234, %r234, %r233;
	cvt.u64.u32 	%rd202, %r235;
	mul.lo.s64 	%rd50, %rd229, %rd202;
	or.b64  	%rd203, %rd50, %rd62;
	and.b64  	%rd204, %rd203, -4294967296;
	setp.ne.s64 	%p80, %rd204, 0;
	@%p80 bra 	$L__BB0_57;
	cvt.u32.u64 	%r236, %rd62;
	cvt.u32.u64 	%r237, %rd50;
	div.u32 	%r238, %r237, %r236;
	cvt.u64.u32 	%rd238, %r238;
	bra.uni 	$L__BB0_58;
$L__BB0_57:
	div.u64 	%rd238, %rd50, %rd62;
$L__BB0_58:
	cvt.u64.u32 	%rd205, %r30;
	add.s64 	%rd54, %rd238, %rd205;
	ld.global.u64 	%rd206, [%rd9];
	setp.ge.u64 	%p81, %rd54, %rd206;
	@%p81 bra 	$L__BB0_60;
	st.global.u64 	[%rd9], %rd54;
	st.global.u32 	[%rd5], %r29;
$L__BB0_60:
	ret;

}


// ===== COMPILED SASS (sm_100) =====

	.target	sm_100

	.elftype	@"ET_EXEC"


//--------------------- .note.nv.tkinfo           --------------------------
	.section	.note.nv.tkinfo,"",@"SHT_NOTE"
	.sectionflags	@"SHF_NOTE_NV_TKINFO"
	.tkinfo
        /*0018*/ 	.word	0x00000002
        /*0030*/ 	.string	""
        /*0030*/ 	.string	"ptxas"
        /*0030*/ 	.string	"Cuda compilation tools, release 13.0, V13.0.88"
        /*0030*/ 	.string	"Build cuda_13.0.r13.0/compiler.36424714_0"
        /*0030*/ 	.string	"-arch sm_100 -m 64 "



//--------------------- .note.nv.cuinfo           --------------------------
	.section	.note.nv.cuinfo,"",@"SHT_NOTE"
	.sectionflags	@"SHF_NOTE_NV_CUINFO"
        /*0018*/ 	.short	0x0002
        /*001a*/ 	.short	0x0064
        /*001c*/ 	.short	0x0082
	.zero		2


//--------------------- .nv.info                  --------------------------
	.section	.nv.info,"",@"SHT_CUDA_INFO"
	.align	4


	//----- nvinfo : EIATTR_REGCOUNT
	.align		4
        /*0000*/ 	.byte	0x04, 0x2f
        /*0002*/ 	.short	(.L_4 - .L_3)
	.align		4
.L_3:
        /*0004*/ 	.word	index@(_Z26SetMinimumOnLab_9Seeds_IntiiiPKiS0_S0_S0_S0_S0_S0_S0_PiPmmm)
        /*0008*/ 	.word	0x00000026


	//----- nvinfo : EIATTR_FRAME_SIZE
	.align		4
.L_4:
        /*000c*/ 	.byte	0x04, 0x11
        /*000e*/ 	.short	(.L_6 - .L_5)
	.align		4
.L_5:
        /*0010*/ 	.word	index@($__internal_3_$__cuda_sm3x_div_rn_noftz_f32_slowpath)
        /*0014*/ 	.word	0x00000000


	//----- nvinfo : EIATTR_FRAME_SIZE
	.align		4
.L_6:
        /*0018*/ 	.byte	0x04, 0x11
        /*001a*/ 	.short	(.L_8 - .L_7)
	.align		4
.L_7:
        /*001c*/ 	.word	index@($__internal_2_$__cuda_sm20_sqrt_rn_f32_slowpath)
        /*0020*/ 	.word	0x00000000


	//----- nvinfo : EIATTR_FRAME_SIZE
	.align		4
.L_8:
        /*0024*/ 	.byte	0x04, 0x11
        /*0026*/ 	.short	(.L_10 - .L_9)
	.align		4
.L_9:
        /*0028*/ 	.word	index@($__internal_1_$__cuda_sm20_div_u64)
        /*002c*/ 	.word	0x00000000


	//----- nvinfo : EIATTR_FRAME_SIZE
	.align		4
.L_10:
        /*0030*/ 	.byte	0x04, 0x11
        /*0032*/ 	.short	(.L_12 - .L_11)
	.align		4
.L_11:
        /*0034*/ 	.word	index@($__internal_0_$__cuda_sm20_div_rn_f64_full)
        /*0038*/ 	.word	0x00000000


	//----- nvinfo : EIATTR_FRAME_SIZE
	.align		4
.L_12:
        /*003c*/ 	.byte	0x04, 0x11
        /*003e*/ 	.short	(.L_14 - .L_13)
	.align		4
.L_13:
        /*0040*/ 	.word	index@(_Z26SetMinimumOnLab_9Seeds_IntiiiPKiS0_S0_S0_S0_S0_S0_S0_PiPmmm)
        /*0044*/ 	.word	0x00000000


	//----- nvinfo : EIATTR_MIN_STACK_SIZE
	.align		4
.L_14:
        /*0048*/ 	.byte	0x04, 0x12
        /*004a*/ 	.short	(.L_16 - .L_15)
	.align		4
.L_15:
        /*004c*/ 	.word	index@(_Z26SetMinimumOnLab_9Seeds_IntiiiPKiS0_S0_S0_S0_S0_S0_S0_PiPmmm)
        /*0050*/ 	.word	0x00000000
.L_16:


//--------------------- .nv.compat                --------------------------
	.section	.nv.compat,"",@"SHT_CUDA_COMPAT_INFO"
	.align	4
        /*0000*/ 	.byte	0x02, 0x09, 0x00, 0x00, 0x02, 0x02, 0x01, 0x00, 0x02, 0x05, 0x05, 0x00, 0x03, 0x07, 0x01, 0x01
        /*0010*/ 	.byte	0x02, 0x03, 0x00, 0x00, 0x02, 0x06, 0x01, 0x00, 0x04, 0x0b, 0x08, 0x00, 0x01, 0x00, 0x00, 0x00
        /*0020*/ 	.byte	0x00, 0x00, 0x00, 0x00


//--------------------- .nv.info._Z26SetMinimumOnLab_9Seeds_IntiiiPKiS0_S0_S0_S0_S0_S0_S0_PiPmmm --------------------------
	.section	.nv.info._Z26SetMinimumOnLab_9Seeds_IntiiiPKiS0_S0_S0_S0_S0_S0_S0_PiPmmm,"",@"SHT_CUDA_INFO"
	.sectionflags	@""
	.align	4


	//----- nvinfo : EIATTR_CUDA_API_VERSION
	.align		4
        /*0000*/ 	.byte	0x04, 0x37
        /*0002*/ 	.short	(.L_18 - .L_17)
.L_17:
        /*0004*/ 	.word	0x00000082


	//----- nvinfo : EIATTR_KPARAM_INFO
	.align		4
.L_18:
        /*0008*/ 	.byte	0x04, 0x17
        /*000a*/ 	.short	(.L_20 - .L_19)
.L_19:
        /*000c*/ 	.word	0x00000000
        /*0010*/ 	.short	0x000e
        /*0012*/ 	.short	0x0068
        /*0014*/ 	.byte	0x00, 0xf0, 0x21, 0x00


	//----- nvinfo : EIATTR_KPARAM_INFO
	.align		4
.L_20:
        /*0018*/ 	.byte	0x04, 0x17
        /*001a*/ 	.short	(.L_22 - .L_21)
.L_21:
        /*001c*/ 	.word	0x00000000
        /*0020*/ 	.short	0x000d
        /*0022*/ 	.short	0x0060
        /*0024*/ 	.byte	0x00, 0xf0, 0x21, 0x00


	//----- nvinfo : EIATTR_KPARAM_INFO
	.align		4
.L_22:
        /*0028*/ 	.byte	0x04, 0x17
        /*002a*/ 	.short	(.L_24 - .L_23)
.L_23:
        /*002c*/ 	.word	0x00000000
        /*0030*/ 	.short	0x000c
        /*0032*/ 	.short	0x0058
        /*0034*/ 	.byte	0x00, 0xf5, 0x21, 0x00


	//----- nvinfo : EIATTR_KPARAM_INFO
	.align		4
.L_24:
        /*0038*/ 	.byte	0x04, 0x17
        /*003a*/ 	.short	(.L_26 - .L_25)
.L_25:
        /*003c*/ 	.word	0x00000000
        /*0040*/ 	.short	0x000b
        /*0042*/ 	.short	0x0050
        /*0044*/ 	.byte	0x00, 0xf5, 0x21, 0x00


	//----- nvinfo : EIATTR_KPARAM_INFO
	.align		4
.L_26:
        /*0048*/ 	.byte	0x04, 0x17
        /*004a*/ 	.short	(.L_28 - .L_27)
.L_27:
        /*004c*/ 	.word	0x00000000
        /*0050*/ 	.short	0x000a
        /*0052*/ 	.short	0x0048
        /*0054*/ 	.byte	0x00, 0xf5, 0x21, 0x00


	//----- nvinfo : EIATTR_KPARAM_INFO
	.align		4
.L_28:
        /*0058*/ 	.byte	0x04, 0x17
        /*005a*/ 	.short	(.L_30 - .L_29)
.L_29:
        /*005c*/ 	.word	0x00000000
        /*0060*/ 	.short	0x0009
        /*0062*/ 	.short	0x0040
        /*0064*/ 	.byte	0x00, 0xf5, 0x21, 0x00


	//----- nvinfo : EIATTR_KPARAM_INFO
	.align		4
.L_30:
        /*0068*/ 	.byte	0x04, 0x17
        /*006a*/ 	.short	(.L_32 - .L_31)
.L_31:
        /*006c*/ 	.word	0x00000000
        /*0070*/ 	.short	0x0008
        /*0072*/ 	.short	0x0038
        /*0074*/ 	.byte	0x00, 0xf5, 0x21, 0x00


	//----- nvinfo : EIATTR_KPARAM_INFO
	.align		4
.L_32:
        /*0078*/ 	.byte	0x04, 0x17
        /*007a*/ 	.short	(.L_34 - .L_33)
.L_33:
        /*007c*/ 	.word	0x00000000
        /*0080*/ 	.short	0x0007
        /*0082*/ 	.short	0x0030
        /*0084*/ 	.byte	0x00, 0xf5, 0x21, 0x00


	//----- nvinfo : EIATTR_KPARAM_INFO
	.align		4
.L_34:
        /*0088*/ 	.byte	0x04, 0x17
        /*008a*/ 	.short	(.L_36 - .L_35)
.L_35:
        /*008c*/ 	.word	0x00000000
        /*0090*/ 	.short	0x0006
        /*0092*/ 	.short	0x0028
        /*0094*/ 	.byte	0x00, 0xf5, 0x21, 0x00


	//----- nvinfo : EIATTR_KPARAM_INFO
	.align		4
.L_36:
        /*0098*/ 	.byte	0x04, 0x17
        /*009a*/ 	.short	(.L_38 - .L_37)
.L_37:
        /*009c*/ 	.word	0x00000000
        /*00a0*/ 	.short	0x0005
        /*00a2*/ 	.short	0x0020
        /*00a4*/ 	.byte	0x00, 0xf5, 0x21, 0x00


	//----- nvinfo : EIATTR_KPARAM_INFO
	.align		4
.L_38:
        /*00a8*/ 	.byte	0x04, 0x17
        /*00aa*/ 	.short	(.L_40 - .L_39)
.L_39:
        /*00ac*/ 	.word	0x00000000
        /*00b0*/ 	.short	0x0004
        /*00b2*/ 	.short	0x0018
        /*00b4*/ 	.byte	0x00, 0xf5, 0x21, 0x00


	//----- nvinfo : EIATTR_KPARAM_INFO
	.align		4
.L_40:
        /*00b8*/ 	.byte	0x04, 0x17
        /*00ba*/ 	.short	(.L_42 - .L_41)
.L_41:
        /*00bc*/ 	.word	0x00000000
        /*00c0*/ 	.short	0x0003
        /*00c2*/ 	.short	0x0010
        /*00c4*/ 	.byte	0x00, 0xf5, 0x21, 0x00


	//----- nvinfo : EIATTR_KPARAM_INFO
	.align		4
.L_42:
        /*00c8*/ 	.byte	0x04, 0x17
        /*00ca*/ 	.short	(.L_44 - .L_43)
.L_43:
        /*00cc*/ 	.word	0x00000000
        /*00d0*/ 	.short	0x0002
        /*00d2*/ 	.short	0x0008
        /*00d4*/ 	.byte	0x00, 0xf0, 0x11, 0x00


	//----- nvinfo : EIATTR_KPARAM_INFO
	.align		4
.L_44:
        /*00d8*/ 	.byte	0x04, 0x17
        /*00da*/ 	.short	(.L_46 - .L_45)
.L_45:
        /*00dc*/ 	.word	0x00000000
        /*00e0*/ 	.short	0x0001
        /*00e2*/ 	.short	0x0004
        /*00e4*/ 	.byte	0x00, 0xf0, 0x11, 0x00


	//----- nvinfo : EIATTR_KPARAM_INFO
	.align		4
.L_46:
        /*00e8*/ 	.byte	0x04, 0x17
        /*00ea*/ 	.short	(.L_48 - .L_47)
.L_47:
        /*00ec*/ 	.word	0x00000000
        /*00f0*/ 	.short	0x0000
        /*00f2*/ 	.short	0x0000
        /*00f4*/ 	.byte	0x00, 0xf0, 0x11, 0x00


	//----- nvinfo : EIATTR_SPARSE_MMA_MASK
	.align		4
.L_48:
        /*00f8*/ 	.byte	0x03, 0x50
        /*00fa*/ 	.short	0x0000


	//----- nvinfo : EIATTR_MAXREG_COUNT
	.align		4
        /*00fc*/ 	.byte	0x03, 0x1b
        /*00fe*/ 	.short	0x00ff


	//----- nvinfo : EIATTR_EXTERNS
	.align		4
        /*0100*/ 	.byte	0x04, 0x0f
        /*0102*/ 	.short	(.L_50 - .L_49)


	//   ....[0]....
	.align		4
.L_49:
        /*0104*/ 	.word	index@(__assertfail)


	//----- nvinfo : EIATTR_MERCURY_ISA_VERSION
	.align		4
.L_50:
        /*0108*/ 	.byte	0x03, 0x5f
        /*010a*/ 	.short	0x0101


	//----- nvinfo : EIATTR_VRC_CTA_INIT_COUNT
	.align		4
        /*010c*/ 	.byte	0x02, 0x4a
	.zero		1
	.zero		1


	//----- nvinfo : EIATTR_SYSCALL_OFFSETS
	.align		4
        /*0110*/ 	.byte	0x04, 0x46
        /*0112*/ 	.short	(.L_52 - .L_51)


	//   ....[0]....
.L_51:
        /*0114*/ 	.word	0x00000360


	//----- nvinfo : EIATTR_EXIT_INSTR_OFFSETS
	.align		4
.L_52:
        /*0118*/ 	.byte	0x04, 0x1c
        /*011a*/ 	.short	(.L_54 - .L_53)


	//   ....[0]....
.L_53:
        /*011c*/ 	.word	0x000001b0


	//   ....[1]....
        /*0120*/ 	.word	0x000034f0


	//   ....[2]....
        /*0124*/ 	.word	0x000039c0


	//   ....[3]....
        /*0128*/ 	.word	0x000039f0


	//----- nvinfo : EIATTR_CRS_STACK_SIZE
	.align		4
.L_54:
        /*012c*/ 	.byte	0x04, 0x1e
        /*012e*/ 	.short	(.L_56 - .L_55)
.L_55:
        /*0130*/ 	.word	0x00000000


	//----- nvinfo : EIATTR_CBANK_PARAM_SIZE
	.align		4
.L_56:
        /*0134*/ 	.byte	0x03, 0x19
        /*0136*/ 	.short	0x0070


	//----- nvinfo : EIATTR_PARAM_CBANK
	.align		4
        /*0138*/ 	.byte	0x04, 0x0a
        /*013a*/ 	.short	(.L_58 - .L_57)
	.align		4
.L_57:
        /*013c*/ 	.word	index@(.nv.constant0._Z26SetMinimumOnLab_9Seeds_IntiiiPKiS0_S0_S0_S0_S0_S0_S0_PiPmmm)
        /*0140*/ 	.short	0x0380
        /*0142*/ 	.short	0x0070


	//----- nvinfo : EIATTR_SW_WAR
	.align		4
.L_58:
        /*0144*/ 	.byte	0x04, 0x36
        /*0146*/ 	.short	(.L_60 - .L_59)
.L_59:
        /*0148*/ 	.word	0x00000008
.L_60:


//--------------------- .nv.callgraph             --------------------------
	.section	.nv.callgraph,"",@"SHT_CUDA_CALLGRAPH"
	.align	4
	.sectionentsize	8
	.align		4
        /*0000*/ 	.word	0x00000000
	.align		4
        /*0004*/ 	.word	0xffffffff
	.align		4
        /*0008*/ 	.word	index@(_Z26SetMinimumOnLab_9Seeds_IntiiiPKiS0_S0_S0_S0_S0_S0_S0_PiPmmm)
	.align		4
        /*000c*/ 	.word	index@(__assertfail)
	.align		4
        /*0010*/ 	.word	0x00000000
	.align		4
        /*0014*/ 	.word	0xfffffffe
	.align		4
        /*0018*/ 	.word	0x00000000
	.align		4
        /*001c*/ 	.word	0xfffffffd
	.align		4
        /*0020*/ 	.word	0x00000000
	.align		4
        /*0024*/ 	.word	0xfffffffc


//--------------------- .nv.constant4             --------------------------
	.section	.nv.constant4,"a",@progbits
	.align	8
	.align		8
.nv.constant4:
        /*0000*/ 	.dword	__assertfail
	.align		8
        /*0008*/ 	.dword	__unnamed_1
	.align		8
        /*0010*/ 	.dword	$str
	.align		8
        /*0018*/ 	.dword	$str$1


//--------------------- .text._Z26SetMinimumOnLab_9Seeds_IntiiiPKiS0_S0_S0_S0_S0_S0_S0_PiPmmm --------------------------
	.section	.text._Z26SetMinimumOnLab_9Seeds_IntiiiPKiS0_S0_S0_S0_S0_S0_S0_PiPmmm,"ax",@progbits
	.align	128
        .global         _Z26SetMinimumOnLab_9Seeds_IntiiiPKiS0_S0_S0_S0_S0_S0_S0_PiPmmm
        .type           _Z26SetMinimumOnLab_9Seeds_IntiiiPKiS0_S0_S0_S0_S0_S0_S0_PiPmmm,@function
        .size           _Z26SetMinimumOnLab_9Seeds_IntiiiPKiS0_S0_S0_S0_S0_S0_S0_PiPmmm,(.L_x_77 - _Z26SetMinimumOnLab_9Seeds_IntiiiPKiS0_S0_S0_S0_S0_S0_S0_PiPmmm)
        .other          _Z26SetMinimumOnLab_9Seeds_IntiiiPKiS0_S0_S0_S0_S0_S0_S0_PiPmmm,@"STO_CUDA_ENTRY STV_DEFAULT"
_Z26SetMinimumOnLab_9Seeds_IntiiiPKiS0_S0_S0_S0_S0_S0_S0_PiPmmm:
.text._Z26SetMinimumOnLab_9Seeds_IntiiiPKiS0_S0_S0_S0_S0_S0_S0_PiPmmm:
[----:B------:R-:W0:Y:S01]  /*0000*/  LDC R1, c[0x0][0x37c] ;  /* 0x0000df00ff017b82 */ /* 0x000e220000000800 */
[----:B------:R-:W1:Y:S01]  /*0010*/  LDCU UR6, c[0x0][0x380] ;  /* 0x00007000ff0677ac */ /* 0x000e620008000800 */
[----:B------:R-:W2:Y:S06]  /*0020*/  S2R R5, SR_TID.X ;  /* 0x0000000000057919 */ /* 0x000eac0000002100 */
[----:B------:R-:W2:Y:S01]  /*0030*/  LDC R18, c[0x0][0x360] ;  /* 0x0000d800ff127b82 */ /* 0x000ea20000000800 */
[----:B------:R-:W3:Y:S07]  /*0040*/  S2R R2, SR_TID.Y ;  /* 0x0000000000027919 */ /* 0x000eee0000002200 */
[----:B------:R-:W2:Y:S08]  /*0050*/  S2UR UR4, SR_CTAID.X ;  /* 0x00000000000479c3 */ /* 0x000eb00000002500 */
[----:B------:R-:W3:Y:S01]  /*0060*/  S2UR UR5, SR_CTAID.Y ;  /* 0x00000000000579c3 */ /* 0x000ee20000002600 */
[----:B-1----:R-:W-:-:S04]  /*0070*/  I2FP.F32.S32 R0, UR6 ;  /* 0x0000000600007c45 */ /* 0x002fc80008201400 */
[----:B------:R1:W4:Y:S01]  /*0080*/  MUFU.RSQ R3, R0 ;  /* 0x0000000000037308 */ /* 0x0003220000001400 */
[----:B------:R-:W-:Y:S02]  /*0090*/  VIADD R4, R0, 0xf3000000 ;  /* 0xf300000000047836 */ /* 0x000fe40000000000 */
[----:B------:R-:W3:Y:S03]  /*00a0*/  LDC R19, c[0x0][0x364] ;  /* 0x0000d900ff137b82 */ /* 0x000ee60000000800 */
[----:B------:R-:W-:Y:S01]  /*00b0*/  ISETP.GT.U32.AND P0, PT, R4, 0x727fffff, PT ;  /* 0x727fffff0400780c */ /* 0x000fe20003f04070 */
[----:B--2---:R-:W-:Y:S02]  /*00c0*/  IMAD R18, R18, UR4, R5 ;  /* 0x0000000412127c24 */ /* 0x004fe4000f8e0205 */
[----:B---3--:R-:W-:-:S10]  /*00d0*/  IMAD R19, R19, UR5, R2 ;  /* 0x0000000513137c24 */ /* 0x008fd4000f8e0202 */
[----:B01--4-:R-:W-:Y:S05]  /*00e0*/  @!P0 BRA `(.L_x_0) ;  /* 0x00000000000c8947 */ /* 0x013fea0003800000 */
[----:B------:R-:W-:-:S07]  /*00f0*/  MOV R4, 0x110 ;  /* 0x0000011000047802 */ /* 0x000fce0000000f00 */
[----:B------:R-:W-:Y:S05]  /*0100*/  CALL.REL.NOINC `($__internal_2_$__cuda_sm20_sqrt_rn_f32_slowpath) ;  /* 0x0000004000c87944 */ /* 0x000fea0003c00000 */
[----:B------:R-:W-:Y:S05]  /*0110*/  BRA `(.L_x_1) ;  /* 0x0000000000107947 */ /* 0x000fea0003800000 */
.L_x_0:
[----:B------:R-:W-:Y:S01]  /*0120*/  FMUL.FTZ R5, R0, R3 ;  /* 0x0000000300057220 */ /* 0x000fe20000410000 */
[----:B------:R-:W-:-:S03]  /*0130*/  FMUL.FTZ R3, R3, 0.5 ;  /* 0x3f00000003037820 */ /* 0x000fc60000410000 */
[----:B------:R-:W-:-:S04]  /*0140*/  FFMA R0, -R5, R5, R0 ;  /* 0x0000000505007223 */ /* 0x000fc80000000100 */
[----:B------:R-:W-:-:S07]  /*0150*/  FFMA R22, R0, R3, R5 ;  /* 0x0000000300167223 */ /* 0x000fce0000000005 */
.L_x_1:
[----:B------:R-:W0:Y:S01]  /*0160*/  LDCU UR4, c[0x0][0x388] ;  /* 0x00007100ff0477ac */ /* 0x000e220008000800 */
[----:B------:R-:W1:Y:S01]  /*0170*/  LDCU UR5, c[0x0][0x384] ;  /* 0x00007080ff0577ac */ /* 0x000e620008000800 */
[----:B0-----:R-:W-:-:S04]  /*0180*/  ISETP.GE.AND P0, PT, R19, UR4, PT ;  /* 0x0000000413007c0c */ /* 0x001fc8000bf06270 */
[----:B-1----:R-:W-:-:S04]  /*0190*/  ISETP.GE.OR P0, PT, R18, UR5, P0 ;  /* 0x0000000512007c0c */ /* 0x002fc80008706670 */
[----:B------:R-:W-:-:S13]  /*01a0*/  ISETP.LT.OR P0, PT, R18, RZ, P0 ;  /* 0x000000ff1200720c */ /* 0x000fda0000701670 */
[----:B------:R-:W-:Y:S05]  /*01b0*/  @P0 EXIT ;  /* 0x000000000000094d */ /* 0x000fea0003800000 */
[----:B------:R-:W0:Y:S01]  /*01c0*/  LDC.64 R16, c[0x0][0x3d0] ;  /* 0x0000f400ff107b82 */ /* 0x000e220000000a00 */
[----:B------:R-:W1:Y:S01]  /*01d0*/  LDCU.64 UR36, c[0x0][0x358] ;  /* 0x00006b00ff2477ac */ /* 0x000e620008000a00 */
[----:B------:R-:W-:Y:S01]  /*01e0*/  IMAD R24, R19, UR5, R18 ;  /* 0x0000000513187c24 */ /* 0x000fe2000f8e0212 */
[----:B------:R-:W2:Y:S03]  /*01f0*/  LDCU UR4, c[0x0][0x380] ;  /* 0x00007000ff0477ac */ /* 0x000ea60008000800 */
[----:B0-----:R-:W-:-:S05]  /*0200*/  IMAD.WIDE R16, R24, 0x4, R16 ;  /* 0x0000000418107825 */ /* 0x001fca00078e0210 */
[----:B-1----:R-:W2:Y:S01]  /*0210*/  LDG.E R23, desc[UR36][R16.64] ;  /* 0x0000002410177981 */ /* 0x002ea2000c1e1900 */
[----:B------:R-:W0:Y:S01]  /*0220*/  F2I.TRUNC.NTZ R22, R22 ;  /* 0x0000001600167305 */ /* 0x000e22000020f100 */
[----:B------:R-:W-:Y:S01]  /*0230*/  BSSY.RECONVERGENT B6, `(.L_x_2) ;  /* 0x0000014000067945 */ /* 0x000fe20003800200 */
[C---:B--2---:R-:W-:Y:S02]  /*0240*/  ISETP.GE.AND P0, PT, R23.reuse, UR4, PT ;  /* 0x0000000417007c0c */ /* 0x044fe4000bf06270 */
[----:B------:R-:W-:-:S13]  /*0250*/  ISETP.GT.AND P1, PT, R23, -0x2, PT ;  /* 0xfffffffe1700780c */ /* 0x000fda0003f24270 */
[----:B0-----:R-:W-:Y:S05]  /*0260*/  @!P0 BRA P1, `(.L_x_3) ;  /* 0x0000000000408947 */ /* 0x001fea0000800000 */
[----:B------:R-:W-:Y:S01]  /*0270*/  MOV R0, 0x0 ;  /* 0x0000000000007802 */ /* 0x000fe20000000f00 */
[----:B------:R-:W0:Y:S01]  /*0280*/  LDCU.64 UR4, c[0x4][0x10] ;  /* 0x01000200ff0477ac */ /* 0x000e220008000a00 */
[----:B------:R-:W-:Y:S02]  /*0290*/  HFMA2 R13, -RZ, RZ, 0, 0 ;  /* 0x00000000ff0d7431 */ /* 0x000fe400000001ff */
[----:B------:R-:W-:Y:S01]  /*02a0*/  IMAD.MOV.U32 R8, RZ, RZ, 0x139 ;  /* 0x00000139ff087424 */ /* 0x000fe200078e00ff */
[----:B------:R1:W2:Y:S01]  /*02b0*/  LDC.64 R2, c[0x4][R0] ;  /* 0x0100000000027b82 */ /* 0x0002a20000000a00 */
[----:B------:R-:W3:Y:S01]  /*02c0*/  LDCU.64 UR6, c[0x4][0x18] ;  /* 0x01000300ff0677ac */ /* 0x000ee20008000a00 */
[----:B------:R-:W-:Y:S01]  /*02d0*/  IMAD.MOV.U32 R12, RZ, RZ, 0x1 ;  /* 0x00000001ff0c7424 */ /* 0x000fe200078e00ff */
[----:B------:R-:W4:Y:S01]  /*02e0*/  LDCU.64 UR8, c[0x4][0x8] ;  /* 0x01000100ff0877ac */ /* 0x000f220008000a00 */
[----:B0-----:R-:W-:Y:S02]  /*02f0*/  IMAD.U32 R4, RZ, RZ, UR4 ;  /* 0x00000004ff047e24 */ /* 0x001fe4000f8e00ff */
[----:B------:R-:W-:-:S02]  /*0300*/  IMAD.U32 R5, RZ, RZ, UR5 ;  /* 0x00000005ff057e24 */ /* 0x000fc4000f8e00ff */
[----:B---3--:R-:W-:Y:S01]  /*0310*/  IMAD.U32 R6, RZ, RZ, UR6 ;  /* 0x00000006ff067e24 */ /* 0x008fe2000f8e00ff */
[----:B------:R-:W-:Y:S01]  /*0320*/  MOV R7, UR7 ;  /* 0x0000000700077c02 */ /* 0x000fe20008000f00 */
[----:B----4-:R-:W-:Y:S02]  /*0330*/  IMAD.U32 R10, RZ, RZ, UR8 ;  /* 0x00000008ff0a7e24 */ /* 0x010fe4000f8e00ff */
[----:B-1----:R-:W-:-:S07]  /*0340*/  IMAD.U32 R11, RZ, RZ, UR9 ;  /* 0x00000009ff0b7e24 */ /* 0x002fce000f8e00ff */
[----:B------:R-:W-:-:S07]  /*0350*/  LEPC R20, `(.L_x_3) ;  /* 0x000000001014794e */ /* 0x000fce0000000000 */
[----:B--2---:R-:W-:Y:S05]  /*0360*/  CALL.ABS.NOINC R2 ;  /* 0x0000000002007343 */ /* 0x004fea0003c00000 */
.L_x_3:
[----:B------:R-:W-:Y:S05]  /*0370*/  BSYNC.RECONVERGENT B6 ;  /* 0x0000000000067941 */ /* 0x000fea0003800200 */
.L_x_2:
[----:B------:R-:W-:Y:S01]  /*0380*/  ISETP.NE.AND P0, PT, R23, -0x1, PT ;  /* 0xffffffff1700780c */ /* 0x000fe20003f05270 */
[----:B------:R-:W-:-:S12]  /*0390*/  BSSY.RECONVERGENT B0, `(.L_x_4) ;  /* 0x0000071000007945 */ /* 0x000fd80003800200 */
[----:B------:R-:W-:Y:S05]  /*03a0*/  @P0 BRA `(.L_x_5) ;  /* 0x00000004004c0947 */ /* 0x000fea0003800000 */
[----:B------:R-:W0:Y:S01]  /*03b0*/  I2F.F64 R6, R22 ;  /* 0x0000001600067312 */ /* 0x000e220000201c00 */
[----:B------:R-:W-:Y:S01]  /*03c0*/  IMAD.MOV.U32 R2, RZ, RZ, 0x1 ;  /* 0x00000001ff027424 */ /* 0x000fe200078e00ff */
[----:B------:R-:W1:Y:S06]  /*03d0*/  LDCU UR4, c[0x0][0x384] ;  /* 0x00007080ff0477ac */ /* 0x000e6c0008000800 */
[----:B0-----:R-:W0:Y:S02]  /*03e0*/  MUFU.RCP64H R3, R7 ;  /* 0x0000000700037308 */ /* 0x001e240000001800 */
[----:B0-----:R-:W-:-:S08]  /*03f0*/  DFMA R4, -R6, R2, 1 ;  /* 0x3ff000000604742b */ /* 0x001fd00000000102 */
[----:B------:R-:W-:-:S08]  /*0400*/  DFMA R4, R4, R4, R4 ;  /* 0x000000040404722b */ /* 0x000fd00000000004 */
[----:B------:R-:W-:Y:S02]  /*0410*/  DFMA R2, R2, R4, R2 ;  /* 0x000000040202722b */ /* 0x000fe40000000002 */
[----:B-1----:R-:W0:Y:S06]  /*0420*/  I2F.F64 R4, UR4 ;  /* 0x0000000400047d12 */ /* 0x002e2c0008201c00 */
[----:B------:R-:W-:-:S08]  /*0430*/  DFMA R8, -R6, R2, 1 ;  /* 0x3ff000000608742b */ /* 0x000fd00000000102 */
[----:B------:R-:W-:Y:S01]  /*0440*/  DFMA R2, R2, R8, R2 ;  /* 0x000000080202722b */ /* 0x000fe20000000002 */
[----:B0-----:R-:W-:-:S07]  /*0450*/  FSETP.GEU.AND P1, PT, |R5|, 6.5827683646048100446e-37, PT ;  /* 0x036000000500780b */ /* 0x001fce0003f2e200 */
[----:B------:R-:W-:-:S08]  /*0460*/  DMUL R8, R4, R2 ;  /* 0x0000000204087228 */ /* 0x000fd00000000000 */
[----:B------:R-:W-:-:S08]  /*0470*/  DFMA R10, -R6, R8, R4 ;  /* 0x00000008060a722b */ /* 0x000fd00000000104 */
[----:B------:R-:W-:-:S10]  /*0480*/  DFMA R2, R2, R10, R8 ;  /* 0x0000000a0202722b */ /* 0x000fd40000000008 */
[----:B------:R-:W-:-:S05]  /*0490*/  FFMA R0, RZ, R7, R3 ;  /* 0x00000007ff007223 */ /* 0x000fca0000000003 */
[----:B------:R-:W-:-:S13]  /*04a0*/  FSETP.GT.AND P0, PT, |R0|, 1.469367938527859385e-39, PT ;  /* 0x001000000000780b */ /* 0x000fda0003f04200 */
[----:B------:R-:W-:Y:S05]  /*04b0*/  @P0 BRA P1, `(.L_x_6) ;  /* 0x00000000001c0947 */ /* 0x000fea0000800000 */
[----:B------:R-:W-:Y:S01]  /*04c0*/  IMAD.MOV.U32 R2, RZ, RZ, R4 ;  /* 0x000000ffff027224 */ /* 0x000fe200078e0004 */
[----:B------:R-:W-:Y:S01]  /*04d0*/  MOV R9, R7 ;  /* 0x0000000700097202 */ /* 0x000fe20000000f00 */
[----:B------:R-:W-:Y:S01]  /*04e0*/  IMAD.MOV.U32 R21, RZ, RZ, R5 ;  /* 0x000000ffff157224 */ /* 0x000fe200078e0005 */
[----:B------:R-:W-:Y:S01]  /*04f0*/  MOV R0, 0x520 ;  /* 0x0000052000007802 */ /* 0x000fe20000000f00 */
[----:B------:R-:W-:-:S07]  /*0500*/  IMAD.MOV.U32 R8, RZ, RZ, R6 ;  /* 0x000000ffff087224 */ /* 0x000fce00078e0006 */
[----:B------:R-:W-:Y:S05]  /*0510*/  CALL.REL.NOINC `($__internal_0_$__cuda_sm20_div_rn_f64_full) ;  /* 0x0000003400387944 */ /* 0x000fea0003c00000 */
[----:B------:R-:W-:-:S07]  /*0520*/  IMAD.MOV.U32 R3, RZ, RZ, R21 ;  /* 0x000000ffff037224 */ /* 0x000fce00078e0015 */
.L_x_6:
[----:B------:R-:W0:Y:S01]  /*0530*/  MUFU.RCP64H R5, R7 ;  /* 0x0000000700057308 */ /* 0x000e220000001800 */
[----:B------:R-:W-:Y:S01]  /*0540*/  IMAD.MOV.U32 R4, RZ, RZ, 0x1 ;  /* 0x00000001ff047424 */ /* 0x000fe200078e00ff */
[----:B------:R-:W1:Y:S06]  /*0550*/  LDCU UR4, c[0x0][0x388] ;  /* 0x00007100ff0477ac */ /* 0x000e6c0008000800 */
[----:B------:R-:W-:Y:S01]  /*0560*/  F2F.F32.F64 R3, R2 ;  /* 0x0000000200037310 */ /* 0x000fe20000301000 */
[----:B0-----:R-:W-:-:S08]  /*0570*/  DFMA R8, -R6, R4, 1 ;  /* 0x3ff000000608742b */ /* 0x001fd00000000104 */
[----:B------:R-:W-:-:S08]  /*0580*/  DFMA R8, R8, R8, R8 ;  /* 0x000000080808722b */ /* 0x000fd00000000008 */
[----:B------:R-:W-:Y:S02]  /*0590*/  DFMA R4, R4, R8, R4 ;  /* 0x000000080404722b */ /* 0x000fe40000000004 */
[----:B-1----:R-:W0:Y:S06]  /*05a0*/  I2F.F64.U32 R8, UR4 ;  /* 0x0000000400087d12 */ /* 0x002e2c0008201800 */
        /* <DEDUP_REMOVED lines=15> */
[----:B------:R-:W-:Y:S02]  /*06a0*/  IMAD.MOV.U32 R4, RZ, RZ, R2 ;  /* 0x000000ffff047224 */ /* 0x000fe400078e0002 */
[----:B------:R-:W-:-:S07]  /*06b0*/  IMAD.MOV.U32 R5, RZ, RZ, R21 ;  /* 0x000000ffff057224 */ /* 0x000fce00078e0015 */
.L_x_7:
[----:B------:R-:W0:Y:S01]  /*06c0*/  MUFU.RCP R2, R3 ;  /* 0x0000000300027308 */ /* 0x000e220000001000 */
[----:B------:R-:W-:Y:S01]  /*06d0*/  I2FP.F32.U32 R0, R18 ;  /* 0x0000001200007245 */ /* 0x000fe20000201000 */
[----:B------:R-:W-:Y:S06]  /*06e0*/  BSSY.RECONVERGENT B1, `(.L_x_8) ;  /* 0x000000d000017945 */ /* 0x000fec0003800200 */
[----:B------:R-:W1:Y:S08]  /*06f0*/  FCHK P0, R0, R3 ;  /* 0x0000000300007302 */ /* 0x000e700000000000 */
[----:B------:R2:W3:Y:S01]  /*0700*/  F2F.F32.F64 R7, R4 ;  /* 0x0000000400077310 */ /* 0x0004e20000301000 */
[----:B0-----:R-:W-:-:S04]  /*0710*/  FFMA R9, -R3, R2, 1 ;  /* 0x3f80000003097423 */ /* 0x001fc80000000102 */
[----:B------:R-:W-:-:S04]  /*0720*/  FFMA R9, R2, R9, R2 ;  /* 0x0000000902097223 */ /* 0x000fc80000000002 */
[----:B------:R-:W-:-:S04]  /*0730*/  FFMA R2, R0, R9, RZ ;  /* 0x0000000900027223 */ /* 0x000fc800000000ff */
[----:B------:R-:W-:-:S04]  /*0740*/  FFMA R6, -R3, R2, R0 ;  /* 0x0000000203067223 */ /* 0x000fc80000000100 */
[----:B------:R-:W-:Y:S01]  /*0750*/  FFMA R2, R9, R6, R2 ;  /* 0x0000000609027223 */ /* 0x000fe20000000002 */
[----:B-123--:R-:W-:Y:S06]  /*0760*/  @!P0 BRA `(.L_x_9) ;  /* 0x0000000000108947 */ /* 0x00efec0003800000 */
[----:B------:R-:W-:Y:S01]  /*0770*/  IMAD.MOV.U32 R5, RZ, RZ, R3 ;  /* 0x000000ffff057224 */ /* 0x000fe200078e0003 */
[----:B------:R-:W-:-:S07]  /*0780*/  MOV R2, 0x7a0 ;  /* 0x000007a000027802 */ /* 0x000fce0000000f00 */
[----:B------:R-:W-:Y:S05]  /*0790*/  CALL.REL.NOINC `($__internal_3_$__cuda_sm3x_div_rn_noftz_f32_slowpath) ;  /* 0x0000003c00847944 */ /* 0x000fea0003c00000 */
[----:B------:R-:W-:-:S07]  /*07a0*/  MOV R2, R8 ;  /* 0x0000000800027202 */ /* 0x000fce0000000f00 */
.L_x_9:
[----:B------:R-:W-:Y:S05]  /*07b0*/  BSYNC.RECONVERGENT B1 ;  /* 0x0000000000017941 */ /* 0x000fea0003800200 */
.L_x_8:
[----:B------:R-:W0:Y:S01]  /*07c0*/  MUFU.RCP R4, R7 ;  /* 0x0000000700047308 */ /* 0x000e220000001000 */
[----:B------:R-:W-:Y:S01]  /*07d0*/  I2FP.F32.U32 R0, R19 ;  /* 0x0000001300007245 */ /* 0x000fe20000201000 */
[----:B------:R-:W-:Y:S06]  /*07e0*/  BSSY.RECONVERGENT B1, `(.L_x_10) ;  /* 0x000000d000017945 */ /* 0x000fec0003800200 */
[----:B------:R-:W1:Y:S08]  /*07f0*/  FCHK P0, R0, R7 ;  /* 0x0000000700007302 */ /* 0x000e700000000000 */
[----:B------:R2:W3:Y:S01]  /*0800*/  F2I.TRUNC.NTZ R3, R2 ;  /* 0x0000000200037305 */ /* 0x0004e2000020f100 */
        /* <DEDUP_REMOVED lines=9> */
[----:B------:R-:W-:-:S07]  /*08a0*/  IMAD.MOV.U32 R4, RZ, RZ, R8 ;  /* 0x000000ffff047224 */ /* 0x000fce00078e0008 */
.L_x_11:
[----:B------:R-:W-:Y:S05]  /*08b0*/  BSYNC.RECONVERGENT B1 ;  /* 0x0000000000017941 */ /* 0x000fea0003800200 */
.L_x_10:
[----:B------:R0:W1:Y:S01]  /*08c0*/  F2I.TRUNC.NTZ R21, R4 ;  /* 0x0000000400157305 */ /* 0x000062000020f100 */
[----:B------:R-:W-:Y:S05]  /*08d0*/  BRA `(.L_x_12) ;  /* 0x0000000000707947 */ /* 0x000fea0003800000 */
.L_x_5:
[-C--:B------:R-:W-:Y:S02]  /*08e0*/  IABS R5, R22.reuse ;  /* 0x0000001600057213 */ /* 0x080fe40000000000 */
[----:B------:R-:W-:Y:S02]  /*08f0*/  IABS R6, R23 ;  /* 0x0000001700067213 */ /* 0x000fe40000000000 */
[----:B------:R-:W0:Y:S01]  /*0900*/  I2F.RP R0, R5 ;  /* 0x0000000500007306 */ /* 0x000e220000209400 */
[----:B------:R-:W-:-:S07]  /*0910*/  IABS R8, R22 ;  /* 0x0000001600087213 */ /* 0x000fce0000000000 */
[----:B0-----:R-:W0:Y:S02]  /*0920*/  MUFU.RCP R0, R0 ;  /* 0x0000000000007308 */ /* 0x001e240000001000 */
[----:B0-----:R-:W-:Y:S02]  /*0930*/  VIADD R2, R0, 0xffffffe ;  /* 0x0ffffffe00027836 */ /* 0x001fe40000000000 */
[----:B------:R-:W-:-:S04]  /*0940*/  IMAD.MOV R0, RZ, RZ, -R8 ;  /* 0x000000ffff007224 */ /* 0x000fc800078e0a08 */
[----:B------:R0:W1:Y:S02]  /*0950*/  F2I.FTZ.U32.TRUNC.NTZ R3, R2 ;  /* 0x0000000200037305 */ /* 0x000064000021f000 */
[----:B0-----:R-:W-:Y:S02]  /*0960*/  IMAD.MOV.U32 R2, RZ, RZ, RZ ;  /* 0x000000ffff027224 */ /* 0x001fe400078e00ff */
[----:B-1----:R-:W-:-:S04]  /*0970*/  IMAD.MOV R4, RZ, RZ, -R3 ;  /* 0x000000ffff047224 */ /* 0x002fc800078e0a03 */
[----:B------:R-:W-:Y:S01]  /*0980*/  IMAD R7, R4, R5, RZ ;  /* 0x0000000504077224 */ /* 0x000fe200078e02ff */
[----:B------:R-:W-:-:S03]  /*0990*/  MOV R4, R6 ;  /* 0x0000000600047202 */ /* 0x000fc60000000f00 */
[----:B------:R-:W-:-:S06]  /*09a0*/  IMAD.HI.U32 R3, R3, R7, R2 ;  /* 0x0000000703037227 */ /* 0x000fcc00078e0002 */
[----:B------:R-:W-:-:S04]  /*09b0*/  IMAD.HI.U32 R3, R3, R4, RZ ;  /* 0x0000000403037227 */ /* 0x000fc800078e00ff */
[----:B------:R-:W-:-:S05]  /*09c0*/  IMAD R0, R3, R0, R4 ;  /* 0x0000000003007224 */ /* 0x000fca00078e0204 */
[----:B------:R-:W-:-:S13]  /*09d0*/  ISETP.GT.U32.AND P1, PT, R5, R0, PT ;  /* 0x000000000500720c */ /* 0x000fda0003f24070 */
[----:B------:R-:W-:Y:S02]  /*09e0*/  @!P1 IMAD.IADD R0, R0, 0x1, -R5 ;  /* 0x0000000100009824 */ /* 0x000fe400078e0a05 */
[----:B------:R-:W-:Y:S01]  /*09f0*/  @!P1 VIADD R3, R3, 0x1 ;  /* 0x0000000103039836 */ /* 0x000fe20000000000 */
[----:B------:R-:W-:Y:S02]  /*0a00*/  ISETP.NE.AND P1, PT, R22, RZ, PT ;  /* 0x000000ff1600720c */ /* 0x000fe40003f25270 */
[----:B------:R-:W-:Y:S02]  /*0a10*/  ISETP.GE.U32.AND P0, PT, R0, R5, PT ;  /* 0x000000050000720c */ /* 0x000fe40003f06070 */
[----:B------:R-:W-:-:S04]  /*0a20*/  LOP3.LUT R0, R23, R22, RZ, 0x3c, !PT ;  /* 0x0000001617007212 */ /* 0x000fc800078e3cff */
[----:B------:R-:W-:-:S07]  /*0a30*/  ISETP.GE.AND P2, PT, R0, RZ, PT ;  /* 0x000000ff0000720c */ /* 0x000fce0003f46270 */
[----:B------:R-:W-:-:S06]  /*0a40*/  @P0 IADD3 R3, PT, PT, R3, 0x1, RZ ;  /* 0x0000000103030810 */ /* 0x000fcc0007ffe0ff */
[----:B------:R-:W-:Y:S01]  /*0a50*/  @!P2 IMAD.MOV R3, RZ, RZ, -R3 ;  /* 0x000000ffff03a224 */ /* 0x000fe200078e0a03 */
[----:B------:R-:W-:-:S05]  /*0a60*/  @!P1 LOP3.LUT R3, RZ, R22, RZ, 0x33, !PT ;  /* 0x00000016ff039212 */ /* 0x000fca00078e33ff */
[--C-:B------:R-:W-:Y:S02]  /*0a70*/  IMAD.MOV R0, RZ, RZ, -R3.reuse ;  /* 0x000000ffff007224 */ /* 0x100fe400078e0a03 */
[----:B------:R-:W-:Y:S02]  /*0a80*/  IMAD.MOV.U32 R21, RZ, RZ, R3 ;  /* 0x000000ffff157224 */ /* 0x000fe400078e0003 */
[----:B------:R-:W-:-:S07]  /*0a90*/  IMAD R3, R22, R0, R23 ;  /* 0x0000000016037224 */ /* 0x000fce00078e0217 */
.L_x_12:
[----:B------:R-:W-:Y:S05]  /*0aa0*/  BSYNC.RECONVERGENT B0 ;  /* 0x0000000000007941 */ /* 0x000fea0003800200 */
.L_x_4:
[C---:B------:R-:W-:Y:S01]  /*0ab0*/  ISETP.GE.AND P0, PT, R3.reuse, R22, PT ;  /* 0x000000160300720c */ /* 0x040fe20003f06270 */
[----:B0-----:R-:W0:Y:S01]  /*0ac0*/  LDC.64 R4, c[0x0][0x390] ;  /* 0x0000e400ff047b82 */ /* 0x001e220000000a00 */
[----:B------:R-:W-:Y:S02]  /*0ad0*/  BSSY.RECONVERGENT B0, `(.L_x_13) ;  /* 0x0000054000007945 */ /* 0x000fe40003800200 */
[----:B------:R-:W-:-:S04]  /*0ae0*/  ISETP.GT.AND P0, PT, R3, -0x1, !P0 ;  /* 0xffffffff0300780c */ /* 0x000fc80004704270 */
[C---:B-1----:R-:W-:Y:S01]  /*0af0*/  ISETP.LT.OR P1, PT, R21.reuse, RZ, !P0 ;  /* 0x000000ff1500720c */ /* 0x042fe20004721670 */
[----:B------:R-:W1:Y:S03]  /*0b00*/  LDC.64 R6, c[0x0][0x398] ;  /* 0x0000e600ff067b82 */ /* 0x000e660000000a00 */
[----:B------:R-:W-:-:S05]  /*0b10*/  ISETP.GE.OR P1, PT, R21, R22, P1 ;  /* 0x000000161500720c */ /* 0x000fca0000f26670 */
[----:B------:R-:W2:Y:S08]  /*0b20*/  LDC.64 R8, c[0x0][0x3a0] ;  /* 0x0000e800ff087b82 */ /* 0x000eb00000000a00 */
[----:B------:R-:W3:Y:S01]  /*0b30*/  LDC.64 R10, c[0x0][0x3d8] ;  /* 0x0000f600ff0a7b82 */ /* 0x000ee20000000a00 */
[----:B0-----:R-:W-:-:S07]  /*0b40*/  IMAD.WIDE R4, R24, 0x4, R4 ;  /* 0x0000000418047825 */ /* 0x001fce00078e0204 */
[----:B------:R-:W0:Y:S01]  /*0b50*/  LDC R23, c[0x0][0x3e8] ;  /* 0x0000fa00ff177b82 */ /* 0x000e220000000800 */
[----:B-1----:R-:W-:-:S07]  /*0b60*/  IMAD.WIDE R6, R24, 0x4, R6 ;  /* 0x0000000418067825 */ /* 0x002fce00078e0206 */
[----:B------:R-:W1:Y:S01]  /*0b70*/  LDC R25, c[0x0][0x3ec] ;  /* 0x0000fb00ff197b82 */ /* 0x000e620000000800 */
[----:B--2---:R-:W-:-:S04]  /*0b80*/  IMAD.WIDE R8, R24, 0x4, R8 ;  /* 0x0000000418087825 */ /* 0x004fc800078e0208 */
[----:B---3--:R-:W-:Y:S01]  /*0b90*/  IMAD.WIDE R10, R24, 0x8, R10 ;  /* 0x00000008180a7825 */ /* 0x008fe200078e020a */
[----:B------:R-:W-:Y:S06]  /*0ba0*/  @P1 BRA `(.L_x_14) ;  /* 0x0000000400181947 */ /* 0x000fec0003800000 */
[----:B------:R-:W2:Y:S01]  /*0bb0*/  LDC.64 R14, c[0x0][0x3a8] ;  /* 0x0000ea00ff0e7b82 */ /* 0x000ea20000000a00 */
[----:B------:R-:W-:Y:S01]  /*0bc0*/  IMAD R0, R22, R21, R3 ;  /* 0x0000001516007224 */ /* 0x000fe200078e0203 */
[----:B------:R-:W3:Y:S01]  /*0bd0*/  LDG.E R2, desc[UR36][R4.64] ;  /* 0x0000002404027981 */ /* 0x000ee2000c1e1900 */
[----:B------:R-:W4:Y:S01]  /*0be0*/  LDCU.64 UR4, c[0x0][0x3e0] ;  /* 0x00007c00ff0477ac */ /* 0x000f220008000a00 */
[----:B------:R-:W5:Y:S04]  /*0bf0*/  LDCU UR6, c[0x0][0x3ec] ;  /* 0x00007d80ff0677ac */ /* 0x000f680008000800 */
[----:B------:R-:W4:Y:S08]  /*0c00*/  LDC.64 R28, c[0x0][0x3c0] ;  /* 0x0000f000ff1c7b82 */ /* 0x000f300000000a00 */
[----:B------:R-:W5:Y:S01]  /*0c10*/  LDC.64 R12, c[0x0][0x3c8] ;  /* 0x0000f200ff0c7b82 */ /* 0x000f620000000a00 */
[----:B--2---:R-:W-:-:S07]  /*0c20*/  IMAD.WIDE R14, R0, 0x4, R14 ;  /* 0x00000004000e7825 */ /* 0x004fce00078e020e */
[----:B------:R-:W2:Y:S01]  /*0c30*/  LDC.64 R26, c[0x0][0x3b0] ;  /* 0x0000ec00ff1a7b82 */ /* 0x000ea20000000a00 */
[----:B------:R-:W3:Y:S01]  /*0c40*/  LDG.E R15, desc[UR36][R14.64] ;  /* 0x000000240e0f7981 */ /* 0x000ee2000c1e1900 */
[----:B----4-:R-:W-:-:S06]  /*0c50*/  IMAD.WIDE R28, R0, 0x4, R28 ;  /* 0x00000004001c7825 */ /* 0x010fcc00078e021c */
[----:B------:R-:W4:Y:S01]  /*0c60*/  LDC.64 R32, c[0x0][0x3b8] ;  /* 0x0000ee00ff207b82 */ /* 0x000f220000000a00 */
[----:B------:R-:W3:Y:S01]  /*0c70*/  LDG.E R29, desc[UR36][R28.64] ;  /* 0x000000241c1d7981 */ /* 0x000ee2000c1e1900 */
[----:B-----5:R-:W-:-:S03]  /*0c80*/  IMAD.WIDE R30, R0, 0x4, R12 ;  /* 0x00000004001e7825 */ /* 0x020fc600078e020c */
[----:B------:R-:W5:Y:S04]  /*0c90*/  LDG.E R14, desc[UR36][R6.64] ;  /* 0x00000024060e7981 */ /* 0x000f68000c1e1900 */
[----:B------:R-:W5:Y:S01]  /*0ca0*/  LDG.E R30, desc[UR36][R30.64] ;  /* 0x000000241e1e7981 */ /* 0x000f62000c1e1900 */
[----:B--2---:R-:W-:-:S05]  /*0cb0*/  IMAD.WIDE R26, R0, 0x4, R26 ;  /* 0x00000004001a7825 */ /* 0x004fca00078e021a */
[----:B------:R5:W2:Y:S01]  /*0cc0*/  LDG.E R35, desc[UR36][R26.64] ;  /* 0x000000241a237981 */ /* 0x000aa2000c1e1900 */
[----:B----4-:R-:W-:-:S06]  /*0cd0*/  IMAD.WIDE R12, R0, 0x4, R32 ;  /* 0x00000004000c7825 */ /* 0x010fcc00078e0220 */
[----:B------:R4:W2:Y:S01]  /*0ce0*/  LDG.E R13, desc[UR36][R12.64] ;  /* 0x000000240c0d7981 */ /* 0x0008a2000c1e1900 */
[----:B---3--:R-:W-:-:S03]  /*0cf0*/  IMAD.IADD R15, R15, 0x1, -R2 ;  /* 0x000000010f0f7824 */ /* 0x008fc600078e0a02 */
[----:B------:R-:W3:Y:S01]  /*0d00*/  LDG.E R2, desc[UR36][R8.64] ;  /* 0x0000002408027981 */ /* 0x000ee2000c1e1900 */
[----:B------:R-:W-:-:S05]  /*0d10*/  IADD3 R20, PT, PT, -R18, R29, RZ ;  /* 0x0000001d12147210 */ /* 0x000fca0007ffe1ff */
[----:B------:R-:W-:Y:S02]  /*0d20*/  IMAD R20, R20, R20, RZ ;  /* 0x0000001414147224 */ /* 0x000fe400078e02ff */
[----:B-----5:R-:W-:-:S04]  /*0d30*/  IMAD.IADD R27, R30, 0x1, -R19 ;  /* 0x000000011e1b7824 */ /* 0x020fc800078e0a13 */
[----:B------:R-:W-:-:S04]  /*0d40*/  IMAD R29, R27, R27, R20 ;  /* 0x0000001b1b1d7224 */ /* 0x000fc800078e0214 */
[----:B------:R-:W-:-:S04]  /*0d50*/  IMAD.WIDE.U32 R26, R29, UR4, RZ ;  /* 0x000000041d1a7c25 */ /* 0x000fc8000f8e00ff */
[----:B------:R-:W-:-:S05]  /*0d60*/  IMAD R24, R29, UR5, R27 ;  /* 0x000000051d187c24 */ /* 0x000fca000f8e021b */
[----:B----4-:R-:W-:-:S04]  /*0d70*/  LOP3.LUT R12, R24, UR6, RZ, 0xfc, !PT ;  /* 0x00000006180c7c12 */ /* 0x010fc8000f8efcff */
[----:B------:R-:W-:Y:S01]  /*0d80*/  ISETP.NE.U32.AND P1, PT, R12, RZ, PT ;  /* 0x000000ff0c00720c */ /* 0x000fe20003f25070 */
[----:B--2---:R-:W-:Y:S02]  /*0d90*/  IMAD.IADD R14, R35, 0x1, -R14 ;  /* 0x00000001230e7824 */ /* 0x004fe400078e0a0e */
[----:B------:R-:W-:Y:S01]  /*0da0*/  IMAD R15, R15, R15, RZ ;  /* 0x0000000f0f0f7224 */ /* 0x000fe200078e02ff */
[----:B------:R-:W-:Y:S03]  /*0db0*/  BSSY.RECONVERGENT B1, `(.L_x_15) ;  /* 0x000001e000017945 */ /* 0x000fe60003800200 */
[----:B------:R-:W-:Y:S02]  /*0dc0*/  IMAD R15, R14, R14, R15 ;  /* 0x0000000e0e0f7224 */ /* 0x000fe400078e020f */
[----:B---3--:R-:W-:-:S04]  /*0dd0*/  IMAD.IADD R2, R13, 0x1, -R2 ;  /* 0x000000010d027824 */ /* 0x008fc800078e0a02 */
[----:B------:R-:W-:Y:S01]  /*0de0*/  IMAD R2, R2, R2, R15 ;  /* 0x0000000202027224 */ /* 0x000fe200078e020f */
[----:B------:R-:W-:Y:S06]  /*0df0*/  @P1 BRA `(.L_x_16) ;  /* 0x0000000000541947 */ /* 0x000fec0003800000 */
[----:B------:R-:W2:Y:S02]  /*0e00*/  LDCU UR4, c[0x0][0x3e8] ;  /* 0x00007d00ff0477ac */ /* 0x000ea40008000800 */
[----:B--2---:R-:W2:Y:S01]  /*0e10*/  I2F.U32.RP R14, UR4 ;  /* 0x00000004000e7d06 */ /* 0x004ea20008209000 */
[----:B------:R-:W-:-:S07]  /*0e20*/  ISETP.NE.U32.AND P3, PT, RZ, UR4, PT ;  /* 0x00000004ff007c0c */ /* 0x000fce000bf65070 */
[----:B--2---:R-:W2:Y:S02]  /*0e30*/  MUFU.RCP R14, R14 ;  /* 0x0000000e000e7308 */ /* 0x004ea40000001000 */
[----:B--2---:R-:W-:-:S06]  /*0e40*/  VIADD R12, R14, 0xffffffe ;  /* 0x0ffffffe0e0c7836 */ /* 0x004fcc0000000000 */
[----:B------:R2:W3:Y:S02]  /*0e50*/  F2I.FTZ.U32.TRUNC.NTZ R13, R12 ;  /* 0x0000000c000d7305 */ /* 0x0004e4000021f000 */
[----:B--2---:R-:W-:Y:S01]  /*0e60*/  IMAD.MOV.U32 R12, RZ, RZ, RZ ;  /* 0x000000ffff0c7224 */ /* 0x004fe200078e00ff */
[----:B---3--:R-:W-:-:S05]  /*0e70*/  IADD3 R15, PT, PT, RZ, -R13, RZ ;  /* 0x8000000dff0f7210 */ /* 0x008fca0007ffe0ff */
[----:B------:R-:W-:-:S04]  /*0e80*/  IMAD R15, R15, UR4, RZ ;  /* 0x000000040f0f7c24 */ /* 0x000fc8000f8e02ff */
[----:B------:R-:W-:-:S06]  /*0e90*/  IMAD.HI.U32 R13, R13, R15, R12 ;  /* 0x0000000f0d0d7227 */ /* 0x000fcc00078e000c */
[----:B------:R-:W-:-:S04]  /*0ea0*/  IMAD.HI.U32 R12, R13, R26, RZ ;  /* 0x0000001a0d0c7227 */ /* 0x000fc800078e00ff */
[----:B------:R-:W-:-:S04]  /*0eb0*/  IMAD.MOV R13, RZ, RZ, -R12 ;  /* 0x000000ffff0d7224 */ /* 0x000fc800078e0a0c */
[----:B------:R-:W-:Y:S02]  /*0ec0*/  IMAD R26, R13, UR4, R26 ;  /* 0x000000040d1a7c24 */ /* 0x000fe4000f8e021a */
[----:B------:R-:W-:-:S03]  /*0ed0*/  IMAD.MOV.U32 R13, RZ, RZ, RZ ;  /* 0x000000ffff0d7224 */ /* 0x000fc600078e00ff */
[----:B------:R-:W-:-:S13]  /*0ee0*/  ISETP.GE.U32.AND P1, PT, R26, UR4, PT ;  /* 0x000000041a007c0c */ /* 0x000fda000bf26070 */
[----:B------:R-:W-:Y:S02]  /*0ef0*/  @P1 VIADD R26, R26, -UR4 ;  /* 0x800000041a1a1c36 */ /* 0x000fe40008000000 */
[----:B------:R-:W-:-:S03]  /*0f00*/  @P1 VIADD R12, R12, 0x1 ;  /* 0x000000010c0c1836 */ /* 0x000fc60000000000 */
[----:B------:R-:W-:-:S13]  /*0f10*/  ISETP.GE.U32.AND P2, PT, R26, UR4, PT ;  /* 0x000000041a007c0c */ /* 0x000fda000bf46070 */
[----:B------:R-:W-:Y:S02]  /*0f20*/  @P2 IADD3 R12, PT, PT, R12, 0x1, RZ ;  /* 0x000000010c0c2810 */ /* 0x000fe40007ffe0ff */
[----:B------:R-:W-:Y:S01]  /*0f30*/  @!P3 LOP3.LUT R12, RZ, UR4, RZ, 0x33, !PT ;  /* 0x00000004ff0cbc12 */ /* 0x000fe2000f8e33ff */
[----:B------:R-:W-:Y:S06]  /*0f40*/  BRA `(.L_x_17) ;  /* 0x0000000000107947 */ /* 0x000fec0003800000 */
.L_x_16:
[----:B------:R-:W-:-:S07]  /*0f50*/  MOV R20, 0xf70 ;  /* 0x00000f7000147802 */ /* 0x000fce0000000f00 */
[----:B01----:R-:W-:Y:S05]  /*0f60*/  CALL.REL.NOINC `($__internal_1_$__cuda_sm20_div_u64) ;  /* 0x0000003000187944 */ /* 0x003fea0003c00000 */
[----:B------:R-:W-:Y:S02]  /*0f70*/  IMAD.MOV.U32 R12, RZ, RZ, R14 ;  /* 0x000000ffff0c7224 */ /* 0x000fe400078e000e */
[----:B------:R-:W-:-:S07]  /*0f80*/  IMAD.MOV.U32 R13, RZ, RZ, R15 ;  /* 0x000000ffff0d7224 */ /* 0x000fce00078e000f */
.L_x_17:
[----:B------:R-:W-:Y:S05]  /*0f90*/  BSYNC.RECONVERGENT B1 ;  /* 0x0000000000017941 */ /* 0x000fea0003800200 */
.L_x_15:
[----:B------:R-:W2:Y:S01]  /*0fa0*/  LDG.E.64 R14, desc[UR36][R10.64] ;  /* 0x000000240a0e7981 */ /* 0x000ea2000c1e1b00 */
[----:B------:R-:W-:-:S05]  /*0fb0*/  IADD3 R12, P1, PT, R2, R12, RZ ;  /* 0x0000000c020c7210 */ /* 0x000fca0007f3e0ff */
[----:B------:R-:W-:Y:S01]  /*0fc0*/  IMAD.X R13, RZ, RZ, R13, P1 ;  /* 0x000000ffff0d7224 */ /* 0x000fe200008e060d */
[----:B--2---:R-:W-:-:S04]  /*0fd0*/  ISETP.GE.U32.AND P1, PT, R12, R14, PT ;  /* 0x0000000e0c00720c */ /* 0x004fc80003f26070 */
[----:B------:R-:W-:-:S13]  /*0fe0*/  ISETP.GE.U32.AND.EX P1, PT, R13, R15, PT, P1 ;  /* 0x0000000f0d00720c */ /* 0x000fda0003f26110 */
[----:B------:R2:W-:Y:S04]  /*0ff0*/  @!P1 STG.E.64 desc[UR36][R10.64], R12 ;  /* 0x0000000c0a009986 */ /* 0x0005e8000c101b24 */
[----:B------:R2:W-:Y:S02]  /*1000*/  @!P1 STG.E desc[UR36][R16.64], R0 ;  /* 0x0000000010009986 */ /* 0x0005e4000c101924 */
.L_x_14:
[----:B------:R-:W-:Y:S05]  /*1010*/  BSYNC.RECONVERGENT B0 ;  /* 0x0000000000007941 */ /* 0x000fea0003800200 */
.L_x_13:
[----:B--2---:R-:W-:Y:S01]  /*1020*/  IADD3 R13, PT, PT, R3, 0x1, RZ ;  /* 0x00000001030d7810 */ /* 0x004fe20007ffe0ff */
[----:B------:R-:W-:Y:S03]  /*1030*/  BSSY.RECONVERGENT B0, `(.L_x_18) ;  /* 0x0000056000007945 */ /* 0x000fe60003800200 */
[----:B------:R-:W-:-:S04]  /*1040*/  ISETP.GE.AND P1, PT, R13, R22, PT ;  /* 0x000000160d00720c */ /* 0x000fc80003f26270 */
[----:B------:R-:W-:-:S04]  /*1050*/  ISETP.GT.AND P1, PT, R3, -0x2, !P1 ;  /* 0xfffffffe0300780c */ /* 0x000fc80004f24270 */
[----:B------:R-:W-:-:S04]  /*1060*/  ISETP.LT.OR P2, PT, R21, RZ, !P1 ;  /* 0x000000ff1500720c */ /* 0x000fc80004f41670 */
[----:B------:R-:W-:-:S13]  /*1070*/  ISETP.GE.OR P2, PT, R21, R22, P2 ;  /* 0x000000161500720c */ /* 0x000fda0001746670 */
[----:B------:R-:W-:Y:S05]  /*1080*/  @P2 BRA `(.L_x_19) ;  /* 0x0000000400402947 */ /* 0x000fea0003800000 */
[----:B------:R-:W2:Y:S01]  /*1090*/  LDCU.64 UR4, c[0x0][0x3a8] ;  /* 0x00007500ff0477ac */ /* 0x000ea20008000a00 */
[----:B------:R-:W-:Y:S01]  /*10a0*/  IMAD R0, R22, R21, RZ ;  /* 0x0000001516007224 */ /* 0x000fe200078e02ff */
[----:B------:R-:W-:Y:S01]  /*10b0*/  SHF.R.S32.HI R13, RZ, 0x1f, R3 ;  /* 0x0000001fff0d7819 */ /* 0x000fe20000011403 */
[----:B------:R-:W3:Y:S01]  /*10c0*/  LDG.E R20, desc[UR36][R6.64] ;  /* 0x0000002406147981 */ /* 0x000ee2000c1e1900 */
[----:B------:R-:W4:Y:S02]  /*10d0*/  LDCU.128 UR8, c[0x0][0x3c0] ;  /* 0x00007800ff0877ac */ /* 0x000f240008000c00 */
[----:B------:R-:W-:-:S04]  /*10e0*/  IADD3 R31, P2, PT, R0, R3, RZ ;  /* 0x00000003001f7210 */ /* 0x000fc80007f5e0ff */
[----:B------:R-:W-:Y:S01]  /*10f0*/  LEA.HI.X.SX32 R2, R0, R13, 0x1, P2 ;  /* 0x0000000d00027211 */ /* 0x000fe200010f0eff */
[----:B------:R-:W-:-:S03]  /*1100*/  IMAD.SHL.U32 R30, R31, 0x4, RZ ;  /* 0x000000041f1e7824 */ /* 0x000fc600078e00ff */
[----:B------:R-:W-:Y:S02]  /*1110*/  SHF.L.U64.HI R31, R31, 0x2, R2 ;  /* 0x000000021f1f7819 */ /* 0x000fe40000010202 */
[----:B------:R-:W5:Y:S01]  /*1120*/  LDG.E R2, desc[UR36][R4.64] ;  /* 0x0000002404027981 */ /* 0x000f62000c1e1900 */
[----:B--2---:R-:W-:-:S04]  /*1130*/  IADD3 R14, P2, PT, R30, UR4, RZ ;  /* 0x000000041e0e7c10 */ /* 0x004fc8000ff5e0ff */
[----:B------:R-:W-:Y:S01]  /*1140*/  IADD3.X R15, PT, PT, R31, UR5, RZ, P2, !PT ;  /* 0x000000051f0f7c10 */ /* 0x000fe200097fe4ff */
[----:B------:R-:W2:Y:S05]  /*1150*/  LDCU.128 UR4, c[0x0][0x3b0] ;  /* 0x00007600ff0477ac */ /* 0x000eaa0008000c00 */
[----:B------:R0:W5:Y:S01]  /*1160*/  LDG.E R15, desc[UR36][R14.64+0x4] ;  /* 0x000004240e0f7981 */ /* 0x000162000c1e1900 */
[----:B--2---:R-:W-:-:S04]  /*1170*/  IADD3 R26, P2, PT, R30, UR4, RZ ;  /* 0x000000041e1a7c10 */ /* 0x004fc8000ff5e0ff */
[C---:B------:R-:W-:Y:S01]  /*1180*/  IADD3.X R27, PT, PT, R31.reuse, UR5, RZ, P2, !PT ;  /* 0x000000051f1b7c10 */ /* 0x040fe200097fe4ff */
[----:B------:R-:W2:Y:S01]  /*1190*/  LDCU.64 UR4, c[0x0][0x3e0] ;  /* 0x00007c00ff0477ac */ /* 0x000ea20008000a00 */
[C---:B------:R-:W-:Y:S01]  /*11a0*/  IADD3 R28, P2, PT, R30.reuse, UR6, RZ ;  /* 0x000000061e1c7c10 */ /* 0x040fe2000ff5e0ff */
[----:B------:R-:W1:Y:S03]  /*11b0*/  LDCU UR6, c[0x0][0x3ec] ;  /* 0x00007d80ff0677ac */ /* 0x000e660008000800 */
[----:B------:R-:W-:Y:S01]  /*11c0*/  IADD3.X R29, PT, PT, R31, UR7, RZ, P2, !PT ;  /* 0x000000071f1d7c10 */ /* 0x000fe200097fe4ff */
[----:B------:R-:W3:Y:S01]  /*11d0*/  LDG.E R27, desc[UR36][R26.64+0x4] ;  /* 0x000004241a1b7981 */ /* 0x000ee2000c1e1900 */
[----:B----4-:R-:W-:-:S04]  /*11e0*/  IADD3 R12, P2, PT, R30, UR8, RZ ;  /* 0x000000081e0c7c10 */ /* 0x010fc8000ff5e0ff */
[----:B------:R-:W-:Y:S01]  /*11f0*/  IADD3.X R13, PT, PT, R31, UR9, RZ, P2, !PT ;  /* 0x000000091f0d7c10 */ /* 0x000fe200097fe4ff */
[----:B------:R-:W4:Y:S01]  /*1200*/  LDG.E R29, desc[UR36][R28.64+0x4] ;  /* 0x000004241c1d7981 */ /* 0x000f22000c1e1900 */
[----:B0-----:R-:W-:-:S04]  /*1210*/  IADD3 R14, P2, PT, R30, UR10, RZ ;  /* 0x0000000a1e0e7c10 */ /* 0x001fc8000ff5e0ff */
[----:B------:R-:W2:Y:S01]  /*1220*/  LDG.E R13, desc[UR36][R12.64+0x4] ;  /* 0x000004240c0d7981 */ /* 0x000ea2000c1e1900 */
[----:B-----5:R-:W-:Y:S01]  /*1230*/  IMAD.IADD R24, R15, 0x1, -R2 ;  /* 0x000000010f187824 */ /* 0x020fe200078e0a02 */
[----:B------:R-:W-:Y:S02]  /*1240*/  IADD3.X R15, PT, PT, R31, UR11, RZ, P2, !PT ;  /* 0x0000000b1f0f7c10 */ /* 0x000fe400097fe4ff */
[----:B------:R-:W4:Y:S04]  /*1250*/  LDG.E R2, desc[UR36][R8.64] ;  /* 0x0000002408027981 */ /* 0x000f28000c1e1900 */
[----:B------:R-:W5:Y:S01]  /*1260*/  LDG.E R14, desc[UR36][R14.64+0x4] ;  /* 0x000004240e0e7981 */ /* 0x000f62000c1e1900 */
[----:B---3--:R-:W-:Y:S02]  /*1270*/  IMAD.IADD R31, R27, 0x1, -R20 ;  /* 0x000000011b1f7824 */ /* 0x008fe400078e0a14 */
[----:B--2---:R-:W-:-:S04]  /*1280*/  IMAD.IADD R20, R13, 0x1, -R18 ;  /* 0x000000010d147824 */ /* 0x004fc800078e0a12 */
[----:B------:R-:W-:Y:S02]  /*1290*/  IMAD R20, R20, R20, RZ ;  /* 0x0000001414147224 */ /* 0x000fe400078e02ff */
[----:B------:R-:W-:Y:S01]  /*12a0*/  IMAD R24, R24, R24, RZ ;  /* 0x0000001818187224 */ /* 0x000fe200078e02ff */
[----:B------:R-:W-:Y:S03]  /*12b0*/  BSSY.RECONVERGENT B1, `(.L_x_20) ;  /* 0x0000025000017945 */ /* 0x000fe60003800200 */
[----:B------:R-:W-:Y:S01]  /*12c0*/  IMAD R31, R31, R31, R24 ;  /* 0x0000001f1f1f7224 */ /* 0x000fe200078e0218 */
[----:B-----5:R-:W-:-:S05]  /*12d0*/  IADD3 R27, PT, PT, -R19, R14, RZ ;  /* 0x0000000e131b7210 */ /* 0x020fca0007ffe1ff */
[----:B------:R-:W-:-:S04]  /*12e0*/  IMAD R33, R27, R27, R20 ;  /* 0x0000001b1b217224 */ /* 0x000fc800078e0214 */
[----:B------:R-:W-:-:S04]  /*12f0*/  IMAD.WIDE.U32 R26, R33, UR4, RZ ;  /* 0x00000004211a7c25 */ /* 0x000fc8000f8e00ff */
[----:B------:R-:W-:-:S05]  /*1300*/  IMAD R33, R33, UR5, R27 ;  /* 0x0000000521217c24 */ /* 0x000fca000f8e021b */
[----:B-1----:R-:W-:-:S04]  /*1310*/  LOP3.LUT R12, R33, UR6, RZ, 0xfc, !PT ;  /* 0x00000006210c7c12 */ /* 0x002fc8000f8efcff */
[----:B------:R-:W-:Y:S01]  /*1320*/  ISETP.NE.U32.AND P2, PT, R12, RZ, PT ;  /* 0x000000ff0c00720c */ /* 0x000fe20003f45070 */
[----:B----4-:R-:W-:-:S04]  /*1330*/  IMAD.IADD R2, R29, 0x1, -R2 ;  /* 0x000000011d027824 */ /* 0x010fc800078e0a02 */
[----:B------:R-:W-:-:S08]  /*1340*/  IMAD R2, R2, R2, R31 ;  /* 0x0000000202027224 */ /* 0x000fd000078e021f */
[----:B------:R-:W-:Y:S05]  /*1350*/  @P2 BRA `(.L_x_21) ;  /* 0x0000000000542947 */ /* 0x000fea0003800000 */
[----:B------:R-:W0:Y:S01]  /*1360*/  LDCU UR4, c[0x0][0x3e8] ;  /* 0x00007d00ff0477ac */ /* 0x000e220008000800 */
[----:B------:R-:W-:Y:S01]  /*1370*/  IMAD.MOV.U32 R12, RZ, RZ, RZ ;  /* 0x000000ffff0c7224 */ /* 0x000fe200078e00ff */
[----:B0-----:R-:W0:Y:S01]  /*1380*/  I2F.U32.RP R14, UR4 ;  /* 0x00000004000e7d06 */ /* 0x001e220008209000 */
[----:B------:R-:W-:-:S07]  /*1390*/  ISETP.NE.U32.AND P4, PT, RZ, UR4, PT ;  /* 0x00000004ff007c0c */ /* 0x000fce000bf85070 */
[----:B0-----:R-:W0:Y:S02]  /*13a0*/  MUFU.RCP R14, R14 ;  /* 0x0000000e000e7308 */ /* 0x001e240000001000 */
[----:B0-----:R-:W-:-:S06]  /*13b0*/  VIADD R15, R14, 0xffffffe ;  /* 0x0ffffffe0e0f7836 */ /* 0x001fcc0000000000 */
[----:B------:R-:W0:Y:S02]  /*13c0*/  F2I.FTZ.U32.TRUNC.NTZ R13, R15 ;  /* 0x0000000f000d7305 */ /* 0x000e24000021f000 */
[----:B0-----:R-:W-:-:S04]  /*13d0*/  IMAD.MOV R27, RZ, RZ, -R13 ;  /* 0x000000ffff1b7224 */ /* 0x001fc800078e0a0d */
[----:B------:R-:W-:-:S04]  /*13e0*/  IMAD R27, R27, UR4, RZ ;  /* 0x000000041b1b7c24 */ /* 0x000fc8000f8e02ff */
[----:B------:R-:W-:-:S06]  /*13f0*/  IMAD.HI.U32 R27, R13, R27, R12 ;  /* 0x0000001b0d1b7227 */ /* 0x000fcc00078e000c */
[----:B------:R-:W-:-:S05]  /*1400*/  IMAD.HI.U32 R12, R27, R26, RZ ;  /* 0x0000001a1b0c7227 */ /* 0x000fca00078e00ff */
[----:B------:R-:W-:-:S05]  /*1410*/  IADD3 R13, PT, PT, -R12, RZ, RZ ;  /* 0x000000ff0c0d7210 */ /* 0x000fca0007ffe1ff */
[----:B------:R-:W-:Y:S02]  /*1420*/  IMAD R26, R13, UR4, R26 ;  /* 0x000000040d1a7c24 */ /* 0x000fe4000f8e021a */
[----:B------:R-:W-:-:S03]  /*1430*/  IMAD.MOV.U32 R13, RZ, RZ, RZ ;  /* 0x000000ffff0d7224 */ /* 0x000fc600078e00ff */
[----:B------:R-:W-:-:S13]  /*1440*/  ISETP.GE.U32.AND P2, PT, R26, UR4, PT ;  /* 0x000000041a007c0c */ /* 0x000fda000bf46070 */
[----:B------:R-:W-:Y:S02]  /*1450*/  @P2 VIADD R26, R26, -UR4 ;  /* 0x800000041a1a2c36 */ /* 0x000fe40008000000 */
[----:B------:R-:W-:-:S03]  /*1460*/  @P2 VIADD R12, R12, 0x1 ;  /* 0x000000010c0c2836 */ /* 0x000fc60000000000 */
[----:B------:R-:W-:-:S13]  /*1470*/  ISETP.GE.U32.AND P3, PT, R26, UR4, PT ;  /* 0x000000041a007c0c */ /* 0x000fda000bf66070 */
[----:B------:R-:W-:Y:S01]  /*1480*/  @P3 VIADD R12, R12, 0x1 ;  /* 0x000000010c0c3836 */ /* 0x000fe20000000000 */
[----:B------:R-:W-:Y:S01]  /*1490*/  @!P4 LOP3.LUT R12, RZ, UR4, RZ, 0x33, !PT ;  /* 0x00000004ff0ccc12 */ /* 0x000fe2000f8e33ff */
[----:B------:R-:W-:Y:S06]  /*14a0*/  BRA `(.L_x_22) ;  /* 0x0000000000147947 */ /* 0x000fec0003800000 */
.L_x_21:
[----:B------:R-:W-:Y:S02]  /*14b0*/  MOV R24, R33 ;  /* 0x0000002100187202 */ /* 0x000fe40000000f00 */
[----:B------:R-:W-:-:S07]  /*14c0*/  MOV R20, 0x14e0 ;  /* 0x000014e000147802 */ /* 0x000fce0000000f00 */
[----:B------:R-:W-:Y:S05]  /*14d0*/  CALL.REL.NOINC `($__internal_1_$__cuda_sm20_div_u64) ;  /* 0x0000002800bc7944 */ /* 0x000fea0003c00000 */
[----:B------:R-:W-:Y:S02]  /*14e0*/  IMAD.MOV.U32 R12, RZ, RZ, R14 ;  /* 0x000000ffff0c7224 */ /* 0x000fe400078e000e */
[----:B------:R-:W-:-:S07]  /*14f0*/  IMAD.MOV.U32 R13, RZ, RZ, R15 ;  /* 0x000000ffff0d7224 */ /* 0x000fce00078e000f */
.L_x_22:
[----:B------:R-:W-:Y:S05]  /*1500*/  BSYNC.RECONVERGENT B1 ;  /* 0x0000000000017941 */ /* 0x000fea0003800200 */
.L_x_20:
[----:B------:R-:W2:Y:S01]  /*1510*/  LDG.E.64 R14, desc[UR36][R10.64] ;  /* 0x000000240a0e7981 */ /* 0x000ea2000c1e1b00 */
[----:B------:R-:W-:-:S05]  /*1520*/  IADD3 R12, P2, PT, R2, R12, RZ ;  /* 0x0000000c020c7210 */ /* 0x000fca0007f5e0ff */
[----:B------:R-:W-:Y:S01]  /*1530*/  IMAD.X R13, RZ, RZ, R13, P2 ;  /* 0x000000ffff0d7224 */ /* 0x000fe200010e060d */
[----:B--2---:R-:W-:-:S04]  /*1540*/  ISETP.GE.U32.AND P2, PT, R12, R14, PT ;  /* 0x0000000e0c00720c */ /* 0x004fc80003f46070 */
[----:B------:R-:W-:-:S13]  /*1550*/  ISETP.GE.U32.AND.EX P2, PT, R13, R15, PT, P2 ;  /* 0x0000000f0d00720c */ /* 0x000fda0003f46120 */
[----:B------:R-:W-:Y:S01]  /*1560*/  @!P2 IADD3 R15, PT, PT, R3, 0x1, R0 ;  /* 0x00000001030fa810 */ /* 0x000fe20007ffe000 */
[----:B------:R2:W-:Y:S04]  /*1570*/  @!P2 STG.E.64 desc[UR36][R10.64], R12 ;  /* 0x0000000c0a00a986 */ /* 0x0005e8000c101b24 */
[----:B------:R2:W-:Y:S02]  /*1580*/  @!P2 STG.E desc[UR36][R16.64], R15 ;  /* 0x0000000f1000a986 */ /* 0x0005e4000c101924 */
.L_x_19:
[----:B------:R-:W-:Y:S05]  /*1590*/  BSYNC.RECONVERGENT B0 ;  /* 0x0000000000007941 */ /* 0x000fea0003800200 */
.L_x_18:
[C---:B------:R-:W-:Y:S01]  /*15a0*/  ISETP.GT.AND P2, PT, R3.reuse, R22, PT ;  /* 0x000000160300720c */ /* 0x040fe20003f44270 */
[----:B------:R-:W-:Y:S03]  /*15b0*/  BSSY.RECONVERGENT B0, `(.L_x_23) ;  /* 0x0000054000007945 */ /* 0x000fe60003800200 */
[----:B------:R-:W-:-:S04]  /*15c0*/  ISETP.GT.AND P2, PT, R3, RZ, !P2 ;  /* 0x000000ff0300720c */ /* 0x000fc80005744270 */
[----:B------:R-:W-:-:S04]  /*15d0*/  ISETP.LT.OR P3, PT, R21, RZ, !P2 ;  /* 0x000000ff1500720c */ /* 0x000fc80005761670 */
[----:B------:R-:W-:-:S13]  /*15e0*/  ISETP.GE.OR P3, PT, R21, R22, P3 ;  /* 0x000000161500720c */ /* 0x000fda0001f66670 */
[----:B------:R-:W-:Y:S05]  /*15f0*/  @P3 BRA `(.L_x_24) ;  /* 0x00000004003c3947 */ /* 0x000fea0003800000 */
[----:B------:R-:W3:Y:S01]  /*1600*/  LDCU.64 UR4, c[0x0][0x3a8] ;  /* 0x00007500ff0477ac */ /* 0x000ee20008000a00 */
[----:B------:R-:W-:Y:S01]  /*1610*/  IMAD R0, R22, R21, RZ ;  /* 0x0000001516007224 */ /* 0x000fe200078e02ff */
[----:B------:R-:W4:Y:S01]  /*1620*/  LDG.E R20, desc[UR36][R6.64] ;  /* 0x0000002406147981 */ /* 0x000f22000c1e1900 */
[----:B------:R-:W5:Y:S03]  /*1630*/  LDCU.128 UR8, c[0x0][0x3c0] ;  /* 0x00007800ff0877ac */ /* 0x000f660008000c00 */
[----:B------:R-:W-:-:S04]  /*1640*/  IADD3 R31, P3, PT, R0, R3, RZ ;  /* 0x00000003001f7210 */ /* 0x000fc80007f7e0ff */
[----:B------:R-:W-:Y:S01]  /*1650*/  LEA.HI.X.SX32 R2, R0, RZ, 0x1, P3 ;  /* 0x000000ff00027211 */ /* 0x000fe200018f0eff */
[----:B------:R-:W-:-:S03]  /*1660*/  IMAD.SHL.U32 R30, R31, 0x4, RZ ;  /* 0x000000041f1e7824 */ /* 0x000fc600078e00ff */
[----:B------:R-:W-:Y:S02]  /*1670*/  SHF.L.U64.HI R31, R31, 0x2, R2 ;  /* 0x000000021f1f7819 */ /* 0x000fe40000010202 */
[----:B------:R-:W4:Y:S01]  /*1680*/  LDG.E R2, desc[UR36][R4.64] ;  /* 0x0000002404027981 */ /* 0x000f22000c1e1900 */
[----:B---3--:R-:W-:-:S04]  /*1690*/  IADD3 R14, P3, PT, R30, UR4, RZ ;  /* 0x000000041e0e7c10 */ /* 0x008fc8000ff7e0ff */
[----:B--2---:R-:W-:Y:S01]  /*16a0*/  IADD3.X R15, PT, PT, R31, UR5, RZ, P3, !PT ;  /* 0x000000051f0f7c10 */ /* 0x004fe20009ffe4ff */
[----:B------:R-:W2:Y:S05]  /*16b0*/  LDCU.128 UR4, c[0x0][0x3b0] ;  /* 0x00007600ff0477ac */ /* 0x000eaa0008000c00 */
[----:B------:R3:W4:Y:S01]  /*16c0*/  LDG.E R15, desc[UR36][R14.64+-0x4] ;  /* 0xfffffc240e0f7981 */ /* 0x000722000c1e1900 */
[----:B--2---:R-:W-:-:S04]  /*16d0*/  IADD3 R26, P3, PT, R30, UR4, RZ ;  /* 0x000000041e1a7c10 */ /* 0x004fc8000ff7e0ff */
[C---:B------:R-:W-:Y:S01]  /*16e0*/  IADD3.X R27, PT, PT, R31.reuse, UR5, RZ, P3, !PT ;  /* 0x000000051f1b7c10 */ /* 0x040fe20009ffe4ff */
[----:B------:R-:W2:Y:S01]  /*16f0*/  LDCU.64 UR4, c[0x0][0x3e0] ;  /* 0x00007c00ff0477ac */ /* 0x000ea20008000a00 */
[C---:B------:R-:W-:Y:S01]  /*1700*/  IADD3 R28, P3, PT, R30.reuse, UR6, RZ ;  /* 0x000000061e1c7c10 */ /* 0x040fe2000ff7e0ff */
[----:B------:R-:W0:Y:S03]  /*1710*/  LDCU UR6, c[0x0][0x3ec] ;  /* 0x00007d80ff0677ac */ /* 0x000e260008000800 */
[----:B------:R-:W-:Y:S01]  /*1720*/  IADD3.X R29, PT, PT, R31, UR7, RZ, P3, !PT ;  /* 0x000000071f1d7c10 */ /* 0x000fe20009ffe4ff */
[----:B------:R-:W2:Y:S01]  /*1730*/  LDG.E R27, desc[UR36][R26.64+-0x4] ;  /* 0xfffffc241a1b7981 */ /* 0x000ea2000c1e1900 */
[----:B-----5:R-:W-:-:S04]  /*1740*/  IADD3 R12, P3, PT, R30, UR8, RZ ;  /* 0x000000081e0c7c10 */ /* 0x020fc8000ff7e0ff */
[----:B------:R-:W-:Y:S01]  /*1750*/  IADD3.X R13, PT, PT, R31, UR9, RZ, P3, !PT ;  /* 0x000000091f0d7c10 */ /* 0x000fe20009ffe4ff */
[----:B------:R-:W5:Y:S01]  /*1760*/  LDG.E R29, desc[UR36][R28.64+-0x4] ;  /* 0xfffffc241c1d7981 */ /* 0x000f62000c1e1900 */
[----:B---3--:R-:W-:-:S04]  /*1770*/  IADD3 R14, P3, PT, R30, UR10, RZ ;  /* 0x0000000a1e0e7c10 */ /* 0x008fc8000ff7e0ff */
[----:B------:R-:W3:Y:S01]  /*1780*/  LDG.E R13, desc[UR36][R12.64+-0x4] ;  /* 0xfffffc240c0d7981 */ /* 0x000ee2000c1e1900 */
[----:B----4-:R-:W-:Y:S02]  /*1790*/  IADD3 R24, PT, PT, -R2, R15, RZ ;  /* 0x0000000f02187210 */ /* 0x010fe40007ffe1ff */
[----:B------:R-:W-:Y:S01]  /*17a0*/  IADD3.X R15, PT, PT, R31, UR11, RZ, P3, !PT ;  /* 0x0000000b1f0f7c10 */ /* 0x000fe20009ffe4ff */
[----:B------:R-:W5:Y:S04]  /*17b0*/  LDG.E R2, desc[UR36][R8.64] ;  /* 0x0000002408027981 */ /* 0x000f68000c1e1900 */
[----:B------:R-:W4:Y:S01]  /*17c0*/  LDG.E R14, desc[UR36][R14.64+-0x4] ;  /* 0xfffffc240e0e7981 */ /* 0x000f22000c1e1900 */
[----:B--2---:R-:W-:Y:S02]  /*17d0*/  IMAD.IADD R31, R27, 0x1, -R20 ;  /* 0x000000011b1f7824 */ /* 0x004fe400078e0a14 */
[----:B---3--:R-:W-:-:S04]  /*17e0*/  IMAD.IADD R20, R13, 0x1, -R18 ;  /* 0x000000010d147824 */ /* 0x008fc800078e0a12 */
[----:B------:R-:W-:Y:S02]  /*17f0*/  IMAD R20, R20, R20, RZ ;  /* 0x0000001414147224 */ /* 0x000fe400078e02ff */
[----:B------:R-:W-:Y:S01]  /*1800*/  IMAD R24, R24, R24, RZ ;  /* 0x0000001818187224 */ /* 0x000fe200078e02ff */
[----:B------:R-:W-:Y:S03]  /*1810*/  BSSY.RECONVERGENT B1, `(.L_x_25) ;  /* 0x0000025000017945 */ /* 0x000fe60003800200 */
[----:B------:R-:W-:Y:S02]  /*1820*/  IMAD R31, R31, R31, R24 ;  /* 0x0000001f1f1f7224 */ /* 0x000fe400078e0218 */
[----:B----4-:R-:W-:-:S04]  /*1830*/  IMAD.IADD R27, R14, 0x1, -R19 ;  /* 0x000000010e1b7824 */ /* 0x010fc800078e0a13 */
[----:B------:R-:W-:-:S04]  /*1840*/  IMAD R33, R27, R27, R20 ;  /* 0x0000001b1b217224 */ /* 0x000fc800078e0214 */
[----:B------:R-:W-:-:S04]  /*1850*/  IMAD.WIDE.U32 R26, R33, UR4, RZ ;  /* 0x00000004211a7c25 */ /* 0x000fc8000f8e00ff */
[----:B------:R-:W-:-:S05]  /*1860*/  IMAD R33, R33, UR5, R27 ;  /* 0x0000000521217c24 */ /* 0x000fca000f8e021b */
[----:B0-----:R-:W-:-:S04]  /*1870*/  LOP3.LUT R12, R33, UR6, RZ, 0xfc, !PT ;  /* 0x00000006210c7c12 */ /* 0x001fc8000f8efcff */
[----:B------:R-:W-:Y:S01]  /*1880*/  ISETP.NE.U32.AND P3, PT, R12, RZ, PT ;  /* 0x000000ff0c00720c */ /* 0x000fe20003f65070 */
[----:B-----5:R-:W-:-:S04]  /*1890*/  IMAD.IADD R2, R29, 0x1, -R2 ;  /* 0x000000011d027824 */ /* 0x020fc800078e0a02 */
[----:B------:R-:W-:-:S08]  /*18a0*/  IMAD R2, R2, R2, R31 ;  /* 0x0000000202027224 */ /* 0x000fd000078e021f */
[----:B------:R-:W-:Y:S05]  /*18b0*/  @P3 BRA `(.L_x_26) ;  /* 0x0000000000543947 */ /* 0x000fea0003800000 */
[----:B------:R-:W0:Y:S01]  /*18c0*/  LDCU UR4, c[0x0][0x3e8] ;  /* 0x00007d00ff0477ac */ /* 0x000e220008000800 */
[----:B------:R-:W-:Y:S01]  /*18d0*/  IMAD.MOV.U32 R12, RZ, RZ, RZ ;  /* 0x000000ffff0c7224 */ /* 0x000fe200078e00ff */
[----:B0-----:R-:W0:Y:S01]  /*18e0*/  I2F.U32.RP R14, UR4 ;  /* 0x00000004000e7d06 */ /* 0x001e220008209000 */
[----:B------:R-:W-:-:S07]  /*18f0*/  ISETP.NE.U32.AND P5, PT, RZ, UR4, PT ;  /* 0x00000004ff007c0c */ /* 0x000fce000bfa5070 */
[----:B0-----:R-:W0:Y:S02]  /*1900*/  MUFU.RCP R14, R14 ;  /* 0x0000000e000e7308 */ /* 0x001e240000001000 */
[----:B0-----:R-:W-:-:S06]  /*1910*/  IADD3 R15, PT, PT, R14, 0xffffffe, RZ ;  /* 0x0ffffffe0e0f7810 */ /* 0x001fcc0007ffe0ff */
[----:B------:R-:W0:Y:S02]  /*1920*/  F2I.FTZ.U32.TRUNC.NTZ R13, R15 ;  /* 0x0000000f000d7305 */ /* 0x000e24000021f000 */
[----:B0-----:R-:W-:-:S04]  /*1930*/  IMAD.MOV R27, RZ, RZ, -R13 ;  /* 0x000000ffff1b7224 */ /* 0x001fc800078e0a0d */
[----:B------:R-:W-:-:S04]  /*1940*/  IMAD R27, R27, UR4, RZ ;  /* 0x000000041b1b7c24 */ /* 0x000fc8000f8e02ff */
[----:B------:R-:W-:-:S06]  /*1950*/  IMAD.HI.U32 R27, R13, R27, R12 ;  /* 0x0000001b0d1b7227 */ /* 0x000fcc00078e000c */
[----:B------:R-:W-:-:S04]  /*1960*/  IMAD.HI.U32 R12, R27, R26, RZ ;  /* 0x0000001a1b0c7227 */ /* 0x000fc800078e00ff */
[----:B------:R-:W-:-:S04]  /*1970*/  IMAD.MOV R13, RZ, RZ, -R12 ;  /* 0x000000ffff0d7224 */ /* 0x000fc800078e0a0c */
[----:B------:R-:W-:Y:S02]  /*1980*/  IMAD R26, R13, UR4, R26 ;  /* 0x000000040d1a7c24 */ /* 0x000fe4000f8e021a */
[----:B------:R-:W-:-:S03]  /*1990*/  IMAD.MOV.U32 R13, RZ, RZ, RZ ;  /* 0x000000ffff0d7224 */ /* 0x000fc600078e00ff */
[----:B------:R-:W-:-:S13]  /*19a0*/  ISETP.GE.U32.AND P3, PT, R26, UR4, PT ;  /* 0x000000041a007c0c */ /* 0x000fda000bf66070 */
[----:B------:R-:W-:Y:S01]  /*19b0*/  @P3 VIADD R26, R26, -UR4 ;  /* 0x800000041a1a3c36 */ /* 0x000fe20008000000 */
[----:B------:R-:W-:-:S04]  /*19c0*/  @P3 IADD3 R12, PT, PT, R12, 0x1, RZ ;  /* 0x000000010c0c3810 */ /* 0x000fc80007ffe0ff */
[----:B------:R-:W-:-:S13]  /*19d0*/  ISETP.GE.U32.AND P4, PT, R26, UR4, PT ;  /* 0x000000041a007c0c */ /* 0x000fda000bf86070 */
[----:B------:R-:W-:Y:S01]  /*19e0*/  @P4 VIADD R12, R12, 0x1 ;  /* 0x000000010c0c4836 */ /* 0x000fe20000000000 */
[----:B------:R-:W-:Y:S01]  /*19f0*/  @!P5 LOP3.LUT R12, RZ, UR4, RZ, 0x33, !PT ;  /* 0x00000004ff0cdc12 */ /* 0x000fe2000f8e33ff */
[----:B------:R-:W-:Y:S06]  /*1a00*/  BRA `(.L_x_27) ;  /* 0x0000000000147947 */ /* 0x000fec0003800000 */
.L_x_26:
[----:B------:R-:W-:Y:S01]  /*1a10*/  IMAD.MOV.U32 R24, RZ, RZ, R33 ;  /* 0x000000ffff187224 */ /* 0x000fe200078e0021 */
[----:B------:R-:W-:-:S07]  /*1a20*/  MOV R20, 0x1a40 ;  /* 0x00001a4000147802 */ /* 0x000fce0000000f00 */
[----:B-1----:R-:W-:Y:S05]  /*1a30*/  CALL.REL.NOINC `($__internal_1_$__cuda_sm20_div_u64) ;  /* 0x0000002400647944 */ /* 0x002fea0003c00000 */
[----:B------:R-:W-:Y:S01]  /*1a40*/  IMAD.MOV.U32 R12, RZ, RZ, R14 ;  /* 0x000000ffff0c7224 */ /* 0x000fe200078e000e */
[----:B------:R-:W-:-:S07]  /*1a50*/  MOV R13, R15 ;  /* 0x0000000f000d7202 */ /* 0x000fce0000000f00 */
.L_x_27:
[----:B------:R-:W-:Y:S05]  /*1a60*/  BSYNC.RECONVERGENT B1 ;  /* 0x0000000000017941 */ /* 0x000fea0003800200 */
.L_x_25:
[----:B------:R-:W2:Y:S01]  /*1a70*/  LDG.E.64 R14, desc[UR36][R10.64] ;  /* 0x000000240a0e7981 */ /* 0x000ea2000c1e1b00 */
[----:B------:R-:W-:-:S05]  /*1a80*/  IADD3 R12, P3, PT, R2, R12, RZ ;  /* 0x0000000c020c7210 */ /* 0x000fca0007f7e0ff */
[----:B------:R-:W-:Y:S01]  /*1a90*/  IMAD.X R13, RZ, RZ, R13, P3 ;  /* 0x000000ffff0d7224 */ /* 0x000fe200018e060d */
[----:B--2---:R-:W-:-:S04]  /*1aa0*/  ISETP.GE.U32.AND P3, PT, R12, R14, PT ;  /* 0x0000000e0c00720c */ /* 0x004fc80003f66070 */
[----:B------:R-:W-:-:S13]  /*1ab0*/  ISETP.GE.U32.AND.EX P3, PT, R13, R15, PT, P3 ;  /* 0x0000000f0d00720c */ /* 0x000fda0003f66130 */
[----:B------:R-:W-:Y:S01]  /*1ac0*/  @!P3 IADD3 R15, PT, PT, R3, -0x1, R0 ;  /* 0xffffffff030fb810 */ /* 0x000fe20007ffe000 */
[----:B------:R3:W-:Y:S04]  /*1ad0*/  @!P3 STG.E.64 desc[UR36][R10.64], R12 ;  /* 0x0000000c0a00b986 */ /* 0x0007e8000c101b24 */
[----:B------:R3:W-:Y:S02]  /*1ae0*/  @!P3 STG.E desc[UR36][R16.64], R15 ;  /* 0x0000000f1000b986 */ /* 0x0007e4000c101924 */
.L_x_24:
[----:B------:R-:W-:Y:S05]  /*1af0*/  BSYNC.RECONVERGENT B0 ;  /* 0x0000000000007941 */ /* 0x000fea0003800200 */
.L_x_23:
[C---:B------:R-:W-:Y:S01]  /*1b00*/  VIADD R31, R21.reuse, 0x1 ;  /* 0x00000001151f7836 */ /* 0x040fe20000000000 */
[----:B------:R-:W-:Y:S01]  /*1b10*/  ISETP.LT.OR P3, PT, R21, -0x1, !P0 ;  /* 0xffffffff1500780c */ /* 0x000fe20004761670 */
[----:B------:R-:W-:Y:S03]  /*1b20*/  BSSY.RECONVERGENT B0, `(.L_x_28) ;  /* 0x000004b000007945 */ /* 0x000fe60003800200 */
[----:B------:R-:W-:-:S13]  /*1b30*/  ISETP.GE.OR P3, PT, R31, R22, P3 ;  /* 0x000000161f00720c */ /* 0x000fda0001f66670 */
[----:B------:R-:W-:Y:S05]  /*1b40*/  @P3 BRA `(.L_x_29) ;  /* 0x0000000400203947 */ /* 0x000fea0003800000 */
[----:B--23--:R-:W2:Y:S01]  /*1b50*/  LDC.64 R12, c[0x0][0x3a8] ;  /* 0x0000ea00ff0c7b82 */ /* 0x00cea20000000a00 */
[----:B------:R-:W-:Y:S01]  /*1b60*/  IMAD R27, R22, R31, R3 ;  /* 0x0000001f161b7224 */ /* 0x000fe200078e0203 */
[----:B------:R-:W3:Y:S01]  /*1b70*/  LDG.E R0, desc[UR36][R4.64] ;  /* 0x0000002404007981 */ /* 0x000ee2000c1e1900 */
[----:B------:R-:W4:Y:S03]  /*1b80*/  LDCU.64 UR4, c[0x0][0x3e0] ;  /* 0x00007c00ff0477ac */ /* 0x000f260008000a00 */
[----:B------:R-:W5:Y:S01]  /*1b90*/  LDG.E R2, desc[UR36][R6.64] ;  /* 0x0000002406027981 */ /* 0x000f62000c1e1900 */
[----:B------:R-:W0:Y:S01]  /*1ba0*/  LDCU UR6, c[0x0][0x3ec] ;  /* 0x00007d80ff0677ac */ /* 0x000e220008000800 */
[----:B------:R-:W1:Y:S08]  /*1bb0*/  LDC.64 R14, c[0x0][0x3b0] ;  /* 0x0000ec00ff0e7b82 */ /* 0x000e700000000a00 */
[----:B------:R-:W4:Y:S01]  /*1bc0*/  LDC.64 R32, c[0x0][0x3c0] ;  /* 0x0000f000ff207b82 */ /* 0x000f220000000a00 */
[----:B--2---:R-:W-:-:S07]  /*1bd0*/  IMAD.WIDE R12, R27, 0x4, R12 ;  /* 0x000000041b0c7825 */ /* 0x004fce00078e020c */
[----:B------:R-:W2:Y:S01]  /*1be0*/  LDC.64 R34, c[0x0][0x3c8] ;  /* 0x0000f200ff227b82 */ /* 0x000ea20000000a00 */
[----:B------:R-:W3:Y:S01]  /*1bf0*/  LDG.E R13, desc[UR36][R12.64] ;  /* 0x000000240c0d7981 */ /* 0x000ee2000c1e1900 */
[----:B-1----:R-:W-:-:S06]  /*1c00*/  IMAD.WIDE R14, R27, 0x4, R14 ;  /* 0x000000041b0e7825 */ /* 0x002fcc00078e020e */
[----:B------:R-:W1:Y:S01]  /*1c10*/  LDC.64 R28, c[0x0][0x3b8] ;  /* 0x0000ee00ff1c7b82 */ /* 0x000e620000000a00 */
[----:B------:R-:W5:Y:S01]  /*1c20*/  LDG.E R15, desc[UR36][R14.64] ;  /* 0x000000240e0f7981 */ /* 0x000f62000c1e1900 */
[----:B----4-:R-:W-:-:S06]  /*1c30*/  IMAD.WIDE R32, R27, 0x4, R32 ;  /* 0x000000041b207825 */ /* 0x010fcc00078e0220 */
[----:B------:R-:W4:Y:S01]  /*1c40*/  LDG.E R33, desc[UR36][R32.64] ;  /* 0x0000002420217981 */ /* 0x000f22000c1e1900 */
[----:B--2---:R-:W-:-:S06]  /*1c50*/  IMAD.WIDE R34, R27, 0x4, R34 ;  /* 0x000000041b227825 */ /* 0x004fcc00078e0222 */
[----:B------:R-:W2:Y:S01]  /*1c60*/  LDG.E R34, desc[UR36][R34.64] ;  /* 0x0000002422227981 */ /* 0x000ea2000c1e1900 */
[----:B-1----:R-:W-:-:S06]  /*1c70*/  IMAD.WIDE R28, R27, 0x4, R28 ;  /* 0x000000041b1c7825 */ /* 0x002fcc00078e021c */
[----:B------:R-:W2:Y:S01]  /*1c80*/  LDG.E R29, desc[UR36][R28.64] ;  /* 0x000000241c1d7981 */ /* 0x000ea2000c1e1900 */
[----:B---3--:R-:W-:-:S03]  /*1c90*/  IMAD.IADD R20, R13, 0x1, -R0 ;  /* 0x000000010d147824 */ /* 0x008fc600078e0a00 */
[----:B------:R-:W3:Y:S01]  /*1ca0*/  LDG.E R0, desc[UR36][R8.64] ;  /* 0x0000002408007981 */ /* 0x000ee2000c1e1900 */
[----:B-----5:R-:W-:Y:S01]  /*1cb0*/  IMAD.IADD R15, R15, 0x1, -R2 ;  /* 0x000000010f0f7824 */ /* 0x020fe200078e0a02 */
[----:B----4-:R-:W-:-:S05]  /*1cc0*/  IADD3 R2, PT, PT, -R18, R33, RZ ;  /* 0x0000002112027210 */ /* 0x010fca0007ffe1ff */
[----:B------:R-:W-:Y:S02]  /*1cd0*/  IMAD R2, R2, R2, RZ ;  /* 0x0000000202027224 */ /* 0x000fe400078e02ff */
[----:B--2---:R-:W-:-:S04]  /*1ce0*/  IMAD.IADD R13, R34, 0x1, -R19 ;  /* 0x00000001220d7824 */ /* 0x004fc800078e0a13 */
[----:B------:R-:W-:-:S04]  /*1cf0*/  IMAD R33, R13, R13, R2 ;  /* 0x0000000d0d217224 */ /* 0x000fc800078e0202 */
[----:B------:R-:W-:-:S04]  /*1d00*/  IMAD.WIDE.U32 R12, R33, UR4, RZ ;  /* 0x00000004210c7c25 */ /* 0x000fc8000f8e00ff */
[----:B------:R-:W-:-:S05]  /*1d10*/  IMAD R24, R33, UR5, R13 ;  /* 0x0000000521187c24 */ /* 0x000fca000f8e020d */
[----:B0-----:R-:W-:-:S04]  /*1d20*/  LOP3.LUT R2, R24, UR6, RZ, 0xfc, !PT ;  /* 0x0000000618027c12 */ /* 0x001fc8000f8efcff */
[----:B------:R-:W-:Y:S01]  /*1d30*/  ISETP.NE.U32.AND P3, PT, R2, RZ, PT ;  /* 0x000000ff0200720c */ /* 0x000fe20003f65070 */
[----:B------:R-:W-:Y:S01]  /*1d40*/  IMAD R20, R20, R20, RZ ;  /* 0x0000001414147224 */ /* 0x000fe200078e02ff */
[----:B------:R-:W-:Y:S03]  /*1d50*/  BSSY.RECONVERGENT B1, `(.L_x_30) ;  /* 0x0000020000017945 */ /* 0x000fe60003800200 */
[----:B------:R-:W-:Y:S02]  /*1d60*/  IMAD R15, R15, R15, R20 ;  /* 0x0000000f0f0f7224 */ /* 0x000fe400078e0214 */
[----:B---3--:R-:W-:-:S04]  /*1d70*/  IMAD.IADD R0, R29, 0x1, -R0 ;  /* 0x000000011d007824 */ /* 0x008fc800078e0a00 */
[----:B------:R-:W-:Y:S02]  /*1d80*/  IMAD R0, R0, R0, R15 ;  /* 0x0000000000007224 */ /* 0x000fe400078e020f */
[----:B------:R-:W-:Y:S05]  /*1d90*/  @P3 BRA `(.L_x_31) ;  /* 0x0000000000583947 */ /* 0x000fea0003800000 */
[----:B------:R-:W0:Y:S02]  /*1da0*/  LDCU UR4, c[0x0][0x3e8] ;  /* 0x00007d00ff0477ac */ /* 0x000e240008000800 */
[----:B0-----:R-:W0:Y:S01]  /*1db0*/  I2F.U32.RP R20, UR4 ;  /* 0x0000000400147d06 */ /* 0x001e220008209000 */
[----:B------:R-:W-:-:S07]  /*1dc0*/  ISETP.NE.U32.AND P5, PT, RZ, UR4, PT ;  /* 0x00000004ff007c0c */ /* 0x000fce000bfa5070 */
[----:B0-----:R-:W0:Y:S02]  /*1dd0*/  MUFU.RCP R20, R20 ;  /* 0x0000001400147308 */ /* 0x001e240000001000 */
[----:B0-----:R-:W-:-:S06]  /*1de0*/  VIADD R14, R20, 0xffffffe ;  /* 0x0ffffffe140e7836 */ /* 0x001fcc0000000000 */
[----:B------:R0:W1:Y:S02]  /*1df0*/  F2I.FTZ.U32.TRUNC.NTZ R15, R14 ;  /* 0x0000000e000f7305 */ /* 0x000064000021f000 */
[----:B0-----:R-:W-:Y:S01]  /*1e00*/  IMAD.MOV.U32 R14, RZ, RZ, RZ ;  /* 0x000000ffff0e7224 */ /* 0x001fe200078e00ff */
[----:B-1----:R-:W-:-:S05]  /*1e10*/  IADD3 R13, PT, PT, RZ, -R15, RZ ;  /* 0x8000000fff0d7210 */ /* 0x002fca0007ffe0ff */
        /* <DEDUP_REMOVED lines=11> */
[----:B------:R-:W-:-:S05]  /*1ed0*/  @!P5 LOP3.LUT R2, RZ, UR4, RZ, 0x33, !PT ;  /* 0x00000004ff02dc12 */ /* 0x000fca000f8e33ff */
[----:B------:R-:W-:Y:S01]  /*1ee0*/  IMAD.MOV.U32 R12, RZ, RZ, R2 ;  /* 0x000000ffff0c7224 */ /* 0x000fe200078e0002 */
[----:B------:R-:W-:Y:S06]  /*1ef0*/  BRA `(.L_x_32) ;  /* 0x0000000000147947 */ /* 0x000fec0003800000 */
.L_x_31:
[----:B------:R-:W-:Y:S02]  /*1f00*/  MOV R26, R12 ;  /* 0x0000000c001a7202 */ /* 0x000fe40000000f00 */
[----:B------:R-:W-:-:S07]  /*1f10*/  MOV R20, 0x1f30 ;  /* 0x00001f3000147802 */ /* 0x000fce0000000f00 */
[----:B------:R-:W-:Y:S05]  /*1f20*/  CALL.REL.NOINC `($__internal_1_$__cuda_sm20_div_u64) ;  /* 0x0000002000287944 */ /* 0x000fea0003c00000 */
[----:B------:R-:W-:Y:S02]  /*1f30*/  IMAD.MOV.U32 R12, RZ, RZ, R14 ;  /* 0x000000ffff0c7224 */ /* 0x000fe400078e000e */
[----:B------:R-:W-:-:S07]  /*1f40*/  IMAD.MOV.U32 R13, RZ, RZ, R15 ;  /* 0x000000ffff0d7224 */ /* 0x000fce00078e000f */
.L_x_32:
[----:B------:R-:W-:Y:S05]  /*1f50*/  BSYNC.RECONVERGENT B1 ;  /* 0x0000000000017941 */ /* 0x000fea0003800200 */
.L_x_30:
[----:B------:R-:W2:Y:S01]  /*1f60*/  LDG.E.64 R14, desc[UR36][R10.64] ;  /* 0x000000240a0e7981 */ /* 0x000ea2000c1e1b00 */
[----:B------:R-:W-:-:S05]  /*1f70*/  IADD3 R12, P3, PT, R0, R12, RZ ;  /* 0x0000000c000c7210 */ /* 0x000fca0007f7e0ff */
[----:B------:R-:W-:Y:S01]  /*1f80*/  IMAD.X R13, RZ, RZ, R13, P3 ;  /* 0x000000ffff0d7224 */ /* 0x000fe200018e060d */
[----:B--2---:R-:W-:-:S04]  /*1f90*/  ISETP.GE.U32.AND P3, PT, R12, R14, PT ;  /* 0x0000000e0c00720c */ /* 0x004fc80003f66070 */
[----:B------:R-:W-:-:S13]  /*1fa0*/  ISETP.GE.U32.AND.EX P3, PT, R13, R15, PT, P3 ;  /* 0x0000000f0d00720c */ /* 0x000fda0003f66130 */
[----:B------:R4:W-:Y:S04]  /*1fb0*/  @!P3 STG.E.64 desc[UR36][R10.64], R12 ;  /* 0x0000000c0a00b986 */ /* 0x0009e8000c101b24 */
[----:B------:R4:W-:Y:S02]  /*1fc0*/  @!P3 STG.E desc[UR36][R16.64], R27 ;  /* 0x0000001b1000b986 */ /* 0x0009e4000c101924 */
.L_x_29:
[----:B------:R-:W-:Y:S05]  /*1fd0*/  BSYNC.RECONVERGENT B0 ;  /* 0x0000000000007941 */ /* 0x000fea0003800200 */
.L_x_28:
[C---:B------:R-:W-:Y:S01]  /*1fe0*/  ISETP.LT.OR P0, PT, R21.reuse, 0x1, !P0 ;  /* 0x000000011500780c */ /* 0x040fe20004701670 */
[----:B------:R-:W-:Y:S03]  /*1ff0*/  BSSY.RECONVERGENT B0, `(.L_x_33) ;  /* 0x000004c000007945 */ /* 0x000fe60003800200 */
[----:B------:R-:W-:-:S13]  /*2000*/  ISETP.GT.OR P0, PT, R21, R22, P0 ;  /* 0x000000161500720c */ /* 0x000fda0000704670 */
[----:B------:R-:W-:Y:S05]  /*2010*/  @P0 BRA `(.L_x_34) ;  /* 0x0000000400240947 */ /* 0x000fea0003800000 */
[----:B--234-:R-:W2:Y:S01]  /*2020*/  LDC.64 R12, c[0x0][0x3a8] ;  /* 0x0000ea00ff0c7b82 */ /* 0x01cea20000000a00 */
[----:B------:R-:W-:Y:S01]  /*2030*/  IADD3 R27, PT, PT, R21, -0x1, RZ ;  /* 0xffffffff151b7810 */ /* 0x000fe20007ffe0ff */
[----:B------:R-:W3:Y:S01]  /*2040*/  LDG.E R0, desc[UR36][R4.64] ;  /* 0x0000002404007981 */ /* 0x000ee2000c1e1900 */
[----:B------:R-:W4:Y:S03]  /*2050*/  LDCU.64 UR4, c[0x0][0x3e0] ;  /* 0x00007c00ff0477ac */ /* 0x000f260008000a00 */
[----:B------:R-:W-:Y:S01]  /*2060*/  IMAD R27, R22, R27, R3 ;  /* 0x0000001b161b7224 */ /* 0x000fe200078e0203 */
[----:B------:R-:W5:Y:S01]  /*2070*/  LDG.E R2, desc[UR36][R6.64] ;  /* 0x0000002406027981 */ /* 0x000f62000c1e1900 */
[----:B------:R-:W0:Y:S01]  /*2080*/  LDC.64 R14, c[0x0][0x3b0] ;  /* 0x0000ec00ff0e7b82 */ /* 0x000e220000000a00 */
[----:B------:R-:W1:Y:S07]  /*2090*/  LDCU UR6, c[0x0][0x3ec] ;  /* 0x00007d80ff0677ac */ /* 0x000e6e0008000800 */
[----:B------:R-:W4:Y:S01]  /*20a0*/  LDC.64 R32, c[0x0][0x3c0] ;  /* 0x0000f000ff207b82 */ /* 0x000f220000000a00 */
[----:B--2---:R-:W-:-:S07]  /*20b0*/  IMAD.WIDE R12, R27, 0x4, R12 ;  /* 0x000000041b0c7825 */ /* 0x004fce00078e020c */
[----:B------:R-:W2:Y:S01]  /*20c0*/  LDC.64 R34, c[0x0][0x3c8] ;  /* 0x0000f200ff227b82 */ /* 0x000ea20000000a00 */
[----:B------:R-:W3:Y:S01]  /*20d0*/  LDG.E R13, desc[UR36][R12.64] ;  /* 0x000000240c0d7981 */ /* 0x000ee2000c1e1900 */
[----:B0-----:R-:W-:-:S06]  /*20e0*/  IMAD.WIDE R14, R27, 0x4, R14 ;  /* 0x000000041b0e7825 */ /* 0x001fcc00078e020e */
[----:B------:R-:W0:Y:S01]  /*20f0*/  LDC.64 R28, c[0x0][0x3b8] ;  /* 0x0000ee00ff1c7b82 */ /* 0x000e220000000a00 */
[----:B------:R-:W5:Y:S01]  /*2100*/  LDG.E R15, desc[UR36][R14.64] ;  /* 0x000000240e0f7981 */ /* 0x000f62000c1e1900 */
[----:B----4-:R-:W-:-:S06]  /*2110*/  IMAD.WIDE R32, R27, 0x4, R32 ;  /* 0x000000041b207825 */ /* 0x010fcc00078e0220 */
[----:B------:R-:W4:Y:S01]  /*2120*/  LDG.E R33, desc[UR36][R32.64] ;  /* 0x0000002420217981 */ /* 0x000f22000c1e1900 */
[----:B--2---:R-:W-:-:S06]  /*2130*/  IMAD.WIDE R34, R27, 0x4, R34 ;  /* 0x000000041b227825 */ /* 0x004fcc00078e0222 */
[----:B------:R-:W2:Y:S01]  /*2140*/  LDG.E R34, desc[UR36][R34.64] ;  /* 0x0000002422227981 */ /* 0x000ea2000c1e1900 */
[----:B0-----:R-:W-:-:S06]  /*2150*/  IMAD.WIDE R28, R27, 0x4, R28 ;  /* 0x000000041b1c7825 */ /* 0x001fcc00078e021c */
[----:B------:R-:W2:Y:S01]  /*2160*/  LDG.E R29, desc[UR36][R28.64] ;  /* 0x000000241c1d7981 */ /* 0x000ea2000c1e1900 */
[----:B---3--:R-:W-:-:S03]  /*2170*/  IMAD.IADD R20, R13, 0x1, -R0 ;  /* 0x000000010d147824 */ /* 0x008fc600078e0a00 */
[----:B------:R-:W3:Y:S01]  /*2180*/  LDG.E R0, desc[UR36][R8.64] ;  /* 0x0000002408007981 */ /* 0x000ee2000c1e1900 */
[----:B-----5:R-:W-:Y:S02]  /*2190*/  IMAD.IADD R15, R15, 0x1, -R2 ;  /* 0x000000010f0f7824 */ /* 0x020fe400078e0a02 */
[----:B----4-:R-:W-:-:S04]  /*21a0*/  IMAD.IADD R2, R33, 0x1, -R18 ;  /* 0x0000000121027824 */ /* 0x010fc800078e0a12 */
[----:B------:R-:W-:Y:S01]  /*21b0*/  IMAD R2, R2, R2, RZ ;  /* 0x0000000202027224 */ /* 0x000fe200078e02ff */
[----:B--2---:R-:W-:-:S05]  /*21c0*/  IADD3 R13, PT, PT, -R19, R34, RZ ;  /* 0x00000022130d7210 */ /* 0x004fca0007ffe1ff */
[----:B------:R-:W-:-:S04]  /*21d0*/  IMAD R33, R13, R13, R2 ;  /* 0x0000000d0d217224 */ /* 0x000fc800078e0202 */
[----:B------:R-:W-:-:S04]  /*21e0*/  IMAD.WIDE.U32 R12, R33, UR4, RZ ;  /* 0x00000004210c7c25 */ /* 0x000fc8000f8e00ff */
[----:B------:R-:W-:-:S05]  /*21f0*/  IMAD R24, R33, UR5, R13 ;  /* 0x0000000521187c24 */ /* 0x000fca000f8e020d */
[----:B-1----:R-:W-:-:S04]  /*2200*/  LOP3.LUT R2, R24, UR6, RZ, 0xfc, !PT ;  /* 0x0000000618027c12 */ /* 0x002fc8000f8efcff */
        /* <DEDUP_REMOVED lines=13> */
[----:B0-----:R-:W-:Y:S02]  /*22e0*/  HFMA2 R14, -RZ, RZ, 0, 0 ;  /* 0x00000000ff0e7431 */ /* 0x001fe400000001ff */
[----:B-1----:R-:W-:-:S04]  /*22f0*/  IMAD.MOV R13, RZ, RZ, -R15 ;  /* 0x000000ffff0d7224 */ /* 0x002fc800078e0a0f */
        /* <DEDUP_REMOVED lines=11> */
[----:B------:R-:W-:-:S05]  /*23b0*/  @!P4 LOP3.LUT R2, RZ, UR4, RZ, 0x33, !PT ;  /* 0x00000004ff02cc12 */ /* 0x000fca000f8e33ff */
[----:B------:R-:W-:Y:S01]  /*23c0*/  IMAD.MOV.U32 R12, RZ, RZ, R2 ;  /* 0x000000ffff0c7224 */ /* 0x000fe200078e0002 */
[----:B------:R-:W-:Y:S06]  /*23d0*/  BRA `(.L_x_37) ;  /* 0x0000000000147947 */ /* 0x000fec0003800000 */
.L_x_36:
[----:B------:R-:W-:Y:S01]  /*23e0*/  IMAD.MOV.U32 R26, RZ, RZ, R12 ;  /* 0x000000ffff1a7224 */ /* 0x000fe200078e000c */
[----:B------:R-:W-:-:S07]  /*23f0*/  MOV R20, 0x2410 ;  /* 0x0000241000147802 */ /* 0x000fce0000000f00 */
[----:B------:R-:W-:Y:S05]  /*2400*/  CALL.REL.NOINC `($__internal_1_$__cuda_sm20_div_u64) ;  /* 0x0000001800f07944 */ /* 0x000fea0003c00000 */
[----:B------:R-:W-:Y:S01]  /*2410*/  MOV R12, R14 ;  /* 0x0000000e000c7202 */ /* 0x000fe20000000f00 */
[----:B------:R-:W-:-:S07]  /*2420*/  IMAD.MOV.U32 R13, RZ, RZ, R15 ;  /* 0x000000ffff0d7224 */ /* 0x000fce00078e000f */
.L_x_37:
[----:B------:R-:W-:Y:S05]  /*2430*/  BSYNC.RECONVERGENT B1 ;  /* 0x0000000000017941 */ /* 0x000fea0003800200 */
.L_x_35:
[----:B------:R-:W2:Y:S01]  /*2440*/  LDG.E.64 R14, desc[UR36][R10.64] ;  /* 0x000000240a0e7981 */ /* 0x000ea2000c1e1b00 */
[----:B------:R-:W-:-:S05]  /*2450*/  IADD3 R12, P0, PT, R0, R12, RZ ;  /* 0x0000000c000c7210 */ /* 0x000fca0007f1e0ff */
[----:B------:R-:W-:Y:S01]  /*2460*/  IMAD.X R13, RZ, RZ, R13, P0 ;  /* 0x000000ffff0d7224 */ /* 0x000fe200000e060d */
[----:B--2---:R-:W-:-:S04]  /*2470*/  ISETP.GE.U32.AND P0, PT, R12, R14, PT ;  /* 0x0000000e0c00720c */ /* 0x004fc80003f06070 */
[----:B------:R-:W-:-:S13]  /*2480*/  ISETP.GE.U32.AND.EX P0, PT, R13, R15, PT, P0 ;  /* 0x0000000f0d00720c */ /* 0x000fda0003f06100 */
[----:B------:R0:W-:Y:S04]  /*2490*/  @!P0 STG.E.64 desc[UR36][R10.64], R12 ;  /* 0x0000000c0a008986 */ /* 0x0001e8000c101b24 */
[----:B------:R0:W-:Y:S02]  /*24a0*/  @!P0 STG.E desc[UR36][R16.64], R27 ;  /* 0x0000001b10008986 */ /* 0x0001e4000c101924 */
.L_x_34:
[----:B------:R-:W-:Y:S05]  /*24b0*/  BSYNC.RECONVERGENT B0 ;  /* 0x0000000000007941 */ /* 0x000fea0003800200 */
.L_x_33:
[----:B------:R-:W-:Y:S01]  /*24c0*/  ISETP.LT.OR P0, PT, R21, -0x1, !P1 ;  /* 0xffffffff1500780c */ /* 0x000fe20004f01670 */
[----:B------:R-:W-:Y:S03]  /*24d0*/  BSSY.RECONVERGENT B0, `(.L_x_38) ;  /* 0x0000053000007945 */ /* 0x000fe60003800200 */
[----:B------:R-:W-:-:S13]  /*24e0*/  ISETP.GE.OR P0, PT, R31, R22, P0 ;  /* 0x000000161f00720c */ /* 0x000fda0000706670 */
[----:B------:R-:W-:Y:S05]  /*24f0*/  @P0 BRA `(.L_x_39) ;  /* 0x0000000400400947 */ /* 0x000fea0003800000 */
[----:B------:R-:W5:Y:S01]  /*2500*/  LDCU.64 UR4, c[0x0][0x3a8] ;  /* 0x00007500ff0477ac */ /* 0x000f620008000a00 */
[----:B------:R-:W-:Y:S01]  /*2510*/  IMAD R0, R22, R31, RZ ;  /* 0x0000001f16007224 */ /* 0x000fe200078e02ff */
[----:B------:R-:W5:Y:S04]  /*2520*/  LDG.E R20, desc[UR36][R8.64] ;  /* 0x0000002408147981 */ /* 0x000f68000c1e1900 */
[----:B------:R-:W-:Y:S02]  /*2530*/  IADD3 R30, P0, PT, R0, R3, RZ ;  /* 0x00000003001e7210 */ /* 0x000fe40007f1e0ff */
[----:B------:R-:W-:-:S03]  /*2540*/  SHF.R.S32.HI R2, RZ, 0x1f, R0 ;  /* 0x0000001fff027819 */ /* 0x000fc60000011400 */
[C---:B------:R-:W-:Y:S01]  /*2550*/  IMAD.SHL.U32 R28, R30.reuse, 0x4, RZ ;  /* 0x000000041e1c7824 */ /* 0x040fe200078e00ff */
[----:B0-234-:R-:W-:Y:S02]  /*2560*/  LEA.HI.X.SX32 R13, R3, R2, 0x1, P0 ;  /* 0x00000002030d7211 */ /* 0x01dfe400000f0eff */
[----:B------:R-:W2:Y:S02]  /*2570*/  LDG.E R2, desc[UR36][R4.64] ;  /* 0x0000002404027981 */ /* 0x000ea4000c1e1900 */
[----:B------:R-:W-:Y:S02]  /*2580*/  SHF.L.U64.HI R30, R30, 0x2, R13 ;  /* 0x000000021e1e7819 */ /* 0x000fe4000001020d */
[----:B-----5:R-:W-:-:S04]  /*2590*/  IADD3 R12, P0, PT, R28, UR4, RZ ;  /* 0x000000041c0c7c10 */ /* 0x020fc8000ff1e0ff */
[----:B------:R-:W-:Y:S01]  /*25a0*/  IADD3.X R13, PT, PT, R30, UR5, RZ, P0, !PT ;  /* 0x000000051e0d7c10 */ /* 0x000fe200087fe4ff */
[----:B------:R-:W0:Y:S05]  /*25b0*/  LDCU.128 UR4, c[0x0][0x3b0] ;  /* 0x00007600ff0477ac */ /* 0x000e2a0008000c00 */
[----:B------:R-:W2:Y:S01]  /*25c0*/  LDG.E R13, desc[UR36][R12.64+0x4] ;  /* 0x000004240c0d7981 */ /* 0x000ea2000c1e1900 */
[----:B0-----:R-:W-:-:S04]  /*25d0*/  IADD3 R14, P0, PT, R28, UR4, RZ ;  /* 0x000000041c0e7c10 */ /* 0x001fc8000ff1e0ff */
[----:B------:R-:W-:-:S06]  /*25e0*/  IADD3.X R15, PT, PT, R30, UR5, RZ, P0, !PT ;  /* 0x000000051e0f7c10 */ /* 0x000fcc00087fe4ff */
[----:B------:R0:W3:Y:S01]  /*25f0*/  LDG.E R15, desc[UR36][R14.64+0x4] ;  /* 0x000004240e0f7981 */ /* 0x0000e2000c1e1900 */
[----:B------:R-:W-:Y:S02]  /*2600*/  IADD3 R26, P0, PT, R28, UR6, RZ ;  /* 0x000000061c1a7c10 */ /* 0x000fe4000ff1e0ff */
[----:B--2---:R-:W-:Y:S02]  /*2610*/  IADD3 R24, PT, PT, -R2, R13, RZ ;  /* 0x0000000d02187210 */ /* 0x004fe40007ffe1ff */
[----:B------:R-:W3:Y:S01]  /*2620*/  LDG.E R2, desc[UR36][R6.64] ;  /* 0x0000002406027981 */ /* 0x000ee2000c1e1900 */
[----:B------:R-:W-:Y:S01]  /*2630*/  IADD3.X R27, PT, PT, R30, UR7, RZ, P0, !PT ;  /* 0x000000071e1b7c10 */ /* 0x000fe200087fe4ff */
[----:B------:R-:W2:Y:S05]  /*2640*/  LDCU.128 UR4, c[0x0][0x3c0] ;  /* 0x00007800ff0477ac */ /* 0x000eaa0008000c00 */
[----:B------:R-:W4:Y:S01]  /*2650*/  LDG.E R27, desc[UR36][R26.64+0x4] ;  /* 0x000004241a1b7981 */ /* 0x000f22000c1e1900 */
[----:B--2---:R-:W-:-:S04]  /*2660*/  IADD3 R12, P0, PT, R28, UR4, RZ ;  /* 0x000000041c0c7c10 */ /* 0x004fc8000ff1e0ff */
[----:B------:R-:W-:Y:S01]  /*2670*/  IADD3.X R13, PT, PT, R30, UR5, RZ, P0, !PT ;  /* 0x000000051e0d7c10 */ /* 0x000fe200087fe4ff */
[----:B------:R-:W2:Y:S01]  /*2680*/  LDCU.64 UR4, c[0x0][0x3e0] ;  /* 0x00007c00ff0477ac */ /* 0x000ea20008000a00 */
[----:B0-----:R-:W-:Y:S01]  /*2690*/  IADD3 R14, P0, PT, R28, UR6, RZ ;  /* 0x000000061c0e7c10 */ /* 0x001fe2000ff1e0ff */
[----:B------:R-:W0:Y:S03]  /*26a0*/  LDCU UR6, c[0x0][0x3ec] ;  /* 0x00007d80ff0677ac */ /* 0x000e260008000800 */
[----:B------:R-:W5:Y:S01]  /*26b0*/  LDG.E R13, desc[UR36][R12.64+0x4] ;  /* 0x000004240c0d7981 */ /* 0x000f62000c1e1900 */
[----:B---3--:R-:W-:Y:S01]  /*26c0*/  IMAD.IADD R29, R15, 0x1, -R2 ;  /* 0x000000010f1d7824 */ /* 0x008fe200078e0a02 */
[----:B------:R-:W-:-:S05]  /*26d0*/  IADD3.X R15, PT, PT, R30, UR7, RZ, P0, !PT ;  /* 0x000000071e0f7c10 */ /* 0x000fca00087fe4ff */
[----:B------:R-:W3:Y:S01]  /*26e0*/  LDG.E R14, desc[UR36][R14.64+0x4] ;  /* 0x000004240e0e7981 */ /* 0x000ee2000c1e1900 */
[----:B----4-:R-:W-:Y:S02]  /*26f0*/  IMAD.IADD R20, R27, 0x1, -R20 ;  /* 0x000000011b147824 */ /* 0x010fe400078e0a14 */
[----:B-----5:R-:W-:-:S04]  /*2700*/  IMAD.IADD R2, R13, 0x1, -R18 ;  /* 0x000000010d027824 */ /* 0x020fc800078e0a12 */
[----:B------:R-:W-:Y:S02]  /*2710*/  IMAD R2, R2, R2, RZ ;  /* 0x0000000202027224 */ /* 0x000fe400078e02ff */
[----:B------:R-:W-:Y:S01]  /*2720*/  IMAD R24, R24, R24, RZ ;  /* 0x0000001818187224 */ /* 0x000fe200078e02ff */
[----:B------:R-:W-:Y:S03]  /*2730*/  BSSY.RECONVERGENT B1, `(.L_x_40) ;  /* 0x0000024000017945 */ /* 0x000fe60003800200 */
[----:B------:R-:W-:Y:S01]  /*2740*/  IMAD R29, R29, R29, R24 ;  /* 0x0000001d1d1d7224 */ /* 0x000fe200078e0218 */
[----:B---3--:R-:W-:-:S05]  /*2750*/  IADD3 R27, PT, PT, -R19, R14, RZ ;  /* 0x0000000e131b7210 */ /* 0x008fca0007ffe1ff */
[----:B------:R-:W-:-:S04]  /*2760*/  IMAD R33, R27, R27, R2 ;  /* 0x0000001b1b217224 */ /* 0x000fc800078e0202 */
[----:B--2---:R-:W-:-:S04]  /*2770*/  IMAD.WIDE.U32 R26, R33, UR4, RZ ;  /* 0x00000004211a7c25 */ /* 0x004fc8000f8e00ff */
[----:B------:R-:W-:-:S05]  /*2780*/  IMAD R33, R33, UR5, R27 ;  /* 0x0000000521217c24 */ /* 0x000fca000f8e021b */
[----:B0-----:R-:W-:-:S04]  /*2790*/  LOP3.LUT R2, R33, UR6, RZ, 0xfc, !PT ;  /* 0x0000000621027c12 */ /* 0x001fc8000f8efcff */
[----:B------:R-:W-:Y:S01]  /*27a0*/  ISETP.NE.U32.AND P0, PT, R2, RZ, PT ;  /* 0x000000ff0200720c */ /* 0x000fe20003f05070 */
[----:B------:R-:W-:-:S12]  /*27b0*/  IMAD R2, R20, R20, R29 ;  /* 0x0000001414027224 */ /* 0x000fd800078e021d */
        /* <DEDUP_REMOVED lines=14> */
[----:B------:R-:W-:-:S03]  /*28a0*/  HFMA2 R13, -RZ, RZ, 0, 0 ;  /* 0x00000000ff0d7431 */ /* 0x000fc600000001ff */
[----:B------:R-:W-:-:S13]  /*28b0*/  ISETP.GE.U32.AND P0, PT, R26, UR4, PT ;  /* 0x000000041a007c0c */ /* 0x000fda000bf06070 */
[----:B------:R-:W-:Y:S02]  /*28c0*/  @P0 VIADD R26, R26, -UR4 ;  /* 0x800000041a1a0c36 */ /* 0x000fe40008000000 */
[----:B------:R-:W-:-:S03]  /*28d0*/  @P0 VIADD R12, R12, 0x1 ;  /* 0x000000010c0c0836 */ /* 0x000fc60000000000 */
[----:B------:R-:W-:-:S13]  /*28e0*/  ISETP.GE.U32.AND P3, PT, R26, UR4, PT ;  /* 0x000000041a007c0c */ /* 0x000fda000bf66070 */
[----:B------:R-:W-:Y:S01]  /*28f0*/  @P3 VIADD R12, R12, 0x1 ;  /* 0x000000010c0c3836 */ /* 0x000fe20000000000 */
[----:B------:R-:W-:Y:S01]  /*2900*/  @!P4 LOP3.LUT R12, RZ, UR4, RZ, 0x33, !PT ;  /* 0x00000004ff0ccc12 */ /* 0x000fe2000f8e33ff */
[----:B------:R-:W-:Y:S06]  /*2910*/  BRA `(.L_x_42) ;  /* 0x0000000000147947 */ /* 0x000fec0003800000 */
.L_x_41:
[----:B------:R-:W-:Y:S01]  /*2920*/  IMAD.MOV.U32 R24, RZ, RZ, R33 ;  /* 0x000000ffff187224 */ /* 0x000fe200078e0021 */
[----:B------:R-:W-:-:S07]  /*2930*/  MOV R20, 0x2950 ;  /* 0x0000295000147802 */ /* 0x000fce0000000f00 */
[----:B-1----:R-:W-:Y:S05]  /*2940*/  CALL.REL.NOINC `($__internal_1_$__cuda_sm20_div_u64) ;  /* 0x0000001400a07944 */ /* 0x002fea0003c00000 */
[----:B------:R-:W-:Y:S02]  /*2950*/  IMAD.MOV.U32 R12, RZ, RZ, R14 ;  /* 0x000000ffff0c7224 */ /* 0x000fe400078e000e */
[----:B------:R-:W-:-:S07]  /*2960*/  IMAD.MOV.U32 R13, RZ, RZ, R15 ;  /* 0x000000ffff0d7224 */ /* 0x000fce00078e000f */
.L_x_42:
[----:B------:R-:W-:Y:S05]  /*2970*/  BSYNC.RECONVERGENT B1 ;  /* 0x0000000000017941 */ /* 0x000fea0003800200 */
.L_x_40:
[----:B------:R-:W2:Y:S01]  /*2980*/  LDG.E.64 R14, desc[UR36][R10.64] ;  /* 0x000000240a0e7981 */ /* 0x000ea2000c1e1b00 */
[----:B------:R-:W-:-:S04]  /*2990*/  IADD3 R12, P0, PT, R2, R12, RZ ;  /* 0x0000000c020c7210 */ /* 0x000fc80007f1e0ff */
[----:B------:R-:W-:Y:S02]  /*29a0*/  IADD3.X R13, PT, PT, RZ, R13, RZ, P0, !PT ;  /* 0x0000000dff0d7210 */ /* 0x000fe400007fe4ff */
[----:B--2---:R-:W-:-:S04]  /*29b0*/  ISETP.GE.U32.AND P0, PT, R12, R14, PT ;  /* 0x0000000e0c00720c */ /* 0x004fc80003f06070 */
[----:B------:R-:W-:-:S13]  /*29c0*/  ISETP.GE.U32.AND.EX P0, PT, R13, R15, PT, P0 ;  /* 0x0000000f0d00720c */ /* 0x000fda0003f06100 */
[----:B------:R-:W-:Y:S01]  /*29d0*/  @!P0 IADD3 R15, PT, PT, R3, 0x1, R0 ;  /* 0x00000001030f8810 */ /* 0x000fe20007ffe000 */
[----:B------:R0:W-:Y:S04]  /*29e0*/  @!P0 STG.E.64 desc[UR36][R10.64], R12 ;  /* 0x0000000c0a008986 */ /* 0x0001e8000c101b24 */
[----:B------:R0:W-:Y:S02]  /*29f0*/  @!P0 STG.E desc[UR36][R16.64], R15 ;  /* 0x0000000f10008986 */ /* 0x0001e4000c101924 */
.L_x_39:
[----:B------:R-:W-:Y:S05]  /*2a00*/  BSYNC.RECONVERGENT B0 ;  /* 0x0000000000007941 */ /* 0x000fea0003800200 */
.L_x_38:
[C---:B------:R-:W-:Y:S01]  /*2a10*/  ISETP.LT.OR P0, PT, R21.reuse, 0x1, !P2 ;  /* 0x000000011500780c */ /* 0x040fe20005701670 */
[----:B------:R-:W-:Y:S03]  /*2a20*/  BSSY.RECONVERGENT B0, `(.L_x_43) ;  /* 0x0000053000007945 */ /* 0x000fe60003800200 */
[----:B------:R-:W-:-:S13]  /*2a30*/  ISETP.GT.OR P0, PT, R21, R22, P0 ;  /* 0x000000161500720c */ /* 0x000fda0000704670 */
[----:B------:R-:W-:Y:S05]  /*2a40*/  @P0 BRA `(.L_x_44) ;  /* 0x0000000400400947 */ /* 0x000fea0003800000 */
[----:B0-234-:R-:W-:Y:S01]  /*2a50*/  VIADD R13, R21, 0xffffffff ;  /* 0xffffffff150d7836 */ /* 0x01dfe20000000000 */
[----:B------:R-:W0:Y:S01]  /*2a60*/  LDCU.64 UR4, c[0x0][0x3a8] ;  /* 0x00007500ff0477ac */ /* 0x000e220008000a00 */
[----:B------:R-:W2:Y:S02]  /*2a70*/  LDG.E R2, desc[UR36][R4.64] ;  /* 0x0000002404027981 */ /* 0x000ea4000c1e1900 */
[----:B------:R-:W-:Y:S02]  /*2a80*/  IMAD R0, R22, R13, RZ ;  /* 0x0000000d16007224 */ /* 0x000fe400078e02ff */
[----:B------:R-:W3:Y:S03]  /*2a90*/  LDG.E R20, desc[UR36][R8.64] ;  /* 0x0000002408147981 */ /* 0x000ee6000c1e1900 */
[----:B------:R-:W-:-:S04]  /*2aa0*/  IADD3 R30, P0, PT, R0, R3, RZ ;  /* 0x00000003001e7210 */ /* 0x000fc80007f1e0ff */
[----:B------:R-:W-:Y:S01]  /*2ab0*/  LEA.HI.X.SX32 R13, R0, RZ, 0x1, P0 ;  /* 0x000000ff000d7211 */ /* 0x000fe200000f0eff */
[----:B------:R-:W-:-:S03]  /*2ac0*/  IMAD.SHL.U32 R28, R30, 0x4, RZ ;  /* 0x000000041e1c7824 */ /* 0x000fc600078e00ff */
[----:B------:R-:W-:Y:S02]  /*2ad0*/  SHF.L.U64.HI R30, R30, 0x2, R13 ;  /* 0x000000021e1e7819 */ /* 0x000fe4000001020d */
[----:B0-----:R-:W-:-:S04]  /*2ae0*/  IADD3 R12, P0, PT, R28, UR4, RZ ;  /* 0x000000041c0c7c10 */ /* 0x001fc8000ff1e0ff */
[----:B------:R-:W-:Y:S01]  /*2af0*/  IADD3.X R13, PT, PT, R30, UR5, RZ, P0, !PT ;  /* 0x000000051e0d7c10 */ /* 0x000fe200087fe4ff */
[----:B------:R-:W0:Y:S05]  /*2b00*/  LDCU.128 UR4, c[0x0][0x3b0] ;  /* 0x00007600ff0477ac */ /* 0x000e2a0008000c00 */
[----:B------:R-:W2:Y:S01]  /*2b10*/  LDG.E R13, desc[UR36][R12.64+-0x4] ;  /* 0xfffffc240c0d7981 */ /* 0x000ea2000c1e1900 */
[----:B0-----:R-:W-:-:S04]  /*2b20*/  IADD3 R14, P0, PT, R28, UR4, RZ ;  /* 0x000000041c0e7c10 */ /* 0x001fc8000ff1e0ff */
[----:B------:R-:W-:-:S06]  /*2b30*/  IADD3.X R15, PT, PT, R30, UR5, RZ, P0, !PT ;  /* 0x000000051e0f7c10 */ /* 0x000fcc00087fe4ff */
[----:B------:R0:W4:Y:S01]  /*2b40*/  LDG.E R15, desc[UR36][R14.64+-0x4] ;  /* 0xfffffc240e0f7981 */ /* 0x000122000c1e1900 */
[----:B------:R-:W-:Y:S01]  /*2b50*/  IADD3 R26, P0, PT, R28, UR6, RZ ;  /* 0x000000061c1a7c10 */ /* 0x000fe2000ff1e0ff */
[----:B--2---:R-:W-:Y:S02]  /*2b60*/  IMAD.IADD R24, R13, 0x1, -R2 ;  /* 0x000000010d187824 */ /* 0x004fe400078e0a02 */
[----:B------:R-:W4:Y:S01]  /*2b70*/  LDG.E R2, desc[UR36][R6.64] ;  /* 0x0000002406027981 */ /* 0x000f22000c1e1900 */
[----:B------:R-:W-:Y:S01]  /*2b80*/  IADD3.X R27, PT, PT, R30, UR7, RZ, P0, !PT ;  /* 0x000000071e1b7c10 */ /* 0x000fe200087fe4ff */
[----:B------:R-:W2:Y:S05]  /*2b90*/  LDCU.128 UR4, c[0x0][0x3c0] ;  /* 0x00007800ff0477ac */ /* 0x000eaa0008000c00 */
[----:B------:R-:W3:Y:S01]  /*2ba0*/  LDG.E R27, desc[UR36][R26.64+-0x4] ;  /* 0xfffffc241a1b7981 */ /* 0x000ee2000c1e1900 */
[----:B--2---:R-:W-:-:S04]  /*2bb0*/  IADD3 R12, P0, PT, R28, UR4, RZ ;  /* 0x000000041c0c7c10 */ /* 0x004fc8000ff1e0ff */
[----:B------:R-:W-:Y:S01]  /*2bc0*/  IADD3.X R13, PT, PT, R30, UR5, RZ, P0, !PT ;  /* 0x000000051e0d7c10 */ /* 0x000fe200087fe4ff */
[----:B------:R-:W2:Y:S01]  /*2bd0*/  LDCU.64 UR4, c[0x0][0x3e0] ;  /* 0x00007c00ff0477ac */ /* 0x000ea20008000a00 */
[----:B0-----:R-:W-:Y:S01]  /*2be0*/  IADD3 R14, P0, PT, R28, UR6, RZ ;  /* 0x000000061c0e7c10 */ /* 0x001fe2000ff1e0ff */
[----:B------:R-:W0:Y:S03]  /*2bf0*/  LDCU UR6, c[0x0][0x3ec] ;  /* 0x00007d80ff0677ac */ /* 0x000e260008000800 */
[----:B------:R-:W5:Y:S01]  /*2c00*/  LDG.E R13, desc[UR36][R12.64+-0x4] ;  /* 0xfffffc240c0d7981 */ /* 0x000f62000c1e1900 */
[----:B----4-:R-:W-:Y:S02]  /*2c10*/  IADD3 R29, PT, PT, -R2, R15, RZ ;  /* 0x0000000f021d7210 */ /* 0x010fe40007ffe1ff */
[----:B------:R-:W-:-:S05]  /*2c20*/  IADD3.X R15, PT, PT, R30, UR7, RZ, P0, !PT ;  /* 0x000000071e0f7c10 */ /* 0x000fca00087fe4ff */
[----:B------:R-:W4:Y:S01]  /*2c30*/  LDG.E R14, desc[UR36][R14.64+-0x4] ;  /* 0xfffffc240e0e7981 */ /* 0x000f22000c1e1900 */
[----:B---3--:R-:W-:Y:S02]  /*2c40*/  IMAD.IADD R20, R27, 0x1, -R20 ;  /* 0x000000011b147824 */ /* 0x008fe400078e0a14 */
[----:B-----5:R-:W-:-:S04]  /*2c50*/  IMAD.IADD R2, R13, 0x1, -R18 ;  /* 0x000000010d027824 */ /* 0x020fc800078e0a12 */
[----:B------:R-:W-:Y:S02]  /*2c60*/  IMAD R2, R2, R2, RZ ;  /* 0x0000000202027224 */ /* 0x000fe400078e02ff */
[----:B------:R-:W-:Y:S01]  /*2c70*/  IMAD R24, R24, R24, RZ ;  /* 0x0000001818187224 */ /* 0x000fe200078e02ff */
[----:B------:R-:W-:Y:S03]  /*2c80*/  BSSY.RECONVERGENT B1, `(.L_x_45) ;  /* 0x0000024000017945 */ /* 0x000fe60003800200 */
[----:B------:R-:W-:Y:S02]  /*2c90*/  IMAD R29, R29, R29, R24 ;  /* 0x0000001d1d1d7224 */ /* 0x000fe400078e0218 */
[----:B----4-:R-:W-:-:S04]  /*2ca0*/  IMAD.IADD R27, R14, 0x1, -R19 ;  /* 0x000000010e1b7824 */ /* 0x010fc800078e0a13 */
        /* <DEDUP_REMOVED lines=22> */
[----:B------:R-:W-:Y:S01]  /*2e10*/  @P0 IADD3 R26, PT, PT, R26, -UR4, RZ ;  /* 0x800000041a1a0c10 */ /* 0x000fe2000fffe0ff */
[----:B------:R-:W-:-:S03]  /*2e20*/  @P0 VIADD R12, R12, 0x1 ;  /* 0x000000010c0c0836 */ /* 0x000fc60000000000 */
[----:B------:R-:W-:-:S13]  /*2e30*/  ISETP.GE.U32.AND P3, PT, R26, UR4, PT ;  /* 0x000000041a007c0c */ /* 0x000fda000bf66070 */
[----:B------:R-:W-:Y:S01]  /*2e40*/  @P3 VIADD R12, R12, 0x1 ;  /* 0x000000010c0c3836 */ /* 0x000fe20000000000 */
[----:B------:R-:W-:Y:S01]  /*2e50*/  @!P4 LOP3.LUT R12, RZ, UR4, RZ, 0x33, !PT ;  /* 0x00000004ff0ccc12 */ /* 0x000fe2000f8e33ff */
[----:B------:R-:W-:Y:S06]  /*2e60*/  BRA `(.L_x_47) ;  /* 0x0000000000147947 */ /* 0x000fec0003800000 */
.L_x_46:
[----:B------:R-:W-:Y:S02]  /*2e70*/  MOV R24, R33 ;  /* 0x0000002100187202 */ /* 0x000fe40000000f00 */
[----:B------:R-:W-:-:S07]  /*2e80*/  MOV R20, 0x2ea0 ;  /* 0x00002ea000147802 */ /* 0x000fce0000000f00 */
[----:B-1----:R-:W-:Y:S05]  /*2e90*/  CALL.REL.NOINC `($__internal_1_$__cuda_sm20_div_u64) ;  /* 0x00000010004c7944 */ /* 0x002fea0003c00000 */
[----:B------:R-:W-:Y:S02]  /*2ea0*/  IMAD.MOV.U32 R12, RZ, RZ, R14 ;  /* 0x000000ffff0c7224 */ /* 0x000fe400078e000e */
[----:B------:R-:W-:-:S07]  /*2eb0*/  IMAD.MOV.U32 R13, RZ, RZ, R15 ;  /* 0x000000ffff0d7224 */ /* 0x000fce00078e000f */
.L_x_47:
[----:B------:R-:W-:Y:S05]  /*2ec0*/  BSYNC.RECONVERGENT B1 ;  /* 0x0000000000017941 */ /* 0x000fea0003800200 */
.L_x_45:
        /* <DEDUP_REMOVED lines=8> */
.L_x_44:
[----:B------:R-:W-:Y:S05]  /*2f50*/  BSYNC.RECONVERGENT B0 ;  /* 0x0000000000007941 */ /* 0x000fea0003800200 */
.L_x_43:
[C---:B------:R-:W-:Y:S01]  /*2f60*/  ISETP.LT.OR P1, PT, R21.reuse, 0x1, !P1 ;  /* 0x000000011500780c */ /* 0x040fe20004f21670 */
[----:B------:R-:W-:Y:S03]  /*2f70*/  BSSY.RECONVERGENT B0, `(.L_x_48) ;  /* 0x0000055000007945 */ /* 0x000fe60003800200 */
[----:B------:R-:W-:-:S13]  /*2f80*/  ISETP.GT.OR P1, PT, R21, R22, P1 ;  /* 0x000000161500720c */ /* 0x000fda0000f24670 */
[----:B------:R-:W-:Y:S05]  /*2f90*/  @P1 BRA `(.L_x_49) ;  /* 0x0000000400481947 */ /* 0x000fea0003800000 */
[----:B0-234-:R-:W-:Y:S01]  /*2fa0*/  IADD3 R13, PT, PT, R21, -0x1, RZ ;  /* 0xffffffff150d7810 */ /* 0x01dfe20007ffe0ff */
[----:B------:R-:W0:Y:S01]  /*2fb0*/  LDCU.64 UR4, c[0x0][0x3a8] ;  /* 0x00007500ff0477ac */ /* 0x000e220008000a00 */
[----:B------:R-:W2:Y:S03]  /*2fc0*/  LDG.E R15, desc[UR36][R8.64] ;  /* 0x00000024080f7981 */ /* 0x000ea6000c1e1900 */
[----:B------:R-:W-:-:S05]  /*2fd0*/  IMAD R0, R22, R13, RZ ;  /* 0x0000000d16007224 */ /* 0x000fca00078e02ff */
[----:B------:R-:W-:Y:S02]  /*2fe0*/  IADD3 R30, P0, PT, R3, R0, RZ ;  /* 0x00000000031e7210 */ /* 0x000fe40007f1e0ff */
[----:B------:R-:W-:-:S03]  /*2ff0*/  SHF.R.S32.HI R2, RZ, 0x1f, R0 ;  /* 0x0000001fff027819 */ /* 0x000fc60000011400 */
[C---:B------:R-:W-:Y:S01]  /*3000*/  IMAD.SHL.U32 R24, R30.reuse, 0x4, RZ ;  /* 0x000000041e187824 */ /* 0x040fe200078e00ff */
[----:B------:R-:W-:Y:S02]  /*3010*/  LEA.HI.X.SX32 R13, R3, R2, 0x1, P0 ;  /* 0x00000002030d7211 */ /* 0x000fe400000f0eff */
[----:B------:R-:W3:Y:S02]  /*3020*/  LDG.E R2, desc[UR36][R4.64] ;  /* 0x0000002404027981 */ /* 0x000ee4000c1e1900 */
[----:B------:R-:W-:Y:S02]  /*3030*/  SHF.L.U64.HI R30, R30, 0x2, R13 ;  /* 0x000000021e1e7819 */ /* 0x000fe4000001020d */
[----:B0-----:R-:W-:-:S04]  /*3040*/  IADD3 R12, P0, PT, R24, UR4, RZ ;  /* 0x00000004180c7c10 */ /* 0x001fc8000ff1e0ff */
[----:B------:R-:W-:Y:S01]  /*3050*/  IADD3.X R13, PT, PT, R30, UR5, RZ, P0, !PT ;  /* 0x000000051e0d7c10 */ /* 0x000fe200087fe4ff */
[----:B------:R-:W0:Y:S05]  /*3060*/  LDCU.128 UR4, c[0x0][0x3b0] ;  /* 0x00007600ff0477ac */ /* 0x000e2a0008000c00 */
[----:B------:R-:W3:Y:S01]  /*3070*/  LDG.E R13, desc[UR36][R12.64+0x4] ;  /* 0x000004240c0d7981 */ /* 0x000ee2000c1e1900 */
[----:B0-----:R-:W-:-:S04]  /*3080*/  IADD3 R26, P0, PT, R24, UR4, RZ ;  /* 0x00000004181a7c10 */ /* 0x001fc8000ff1e0ff */
[----:B------:R-:W-:Y:S02]  /*3090*/  IADD3.X R27, PT, PT, R30, UR5, RZ, P0, !PT ;  /* 0x000000051e1b7c10 */ /* 0x000fe400087fe4ff */
[----:B------:R-:W-:-:S04]  /*30a0*/  IADD3 R28, P0, PT, R24, UR6, RZ ;  /* 0x00000006181c7c10 */ /* 0x000fc8000ff1e0ff */
[----:B------:R-:W-:Y:S01]  /*30b0*/  IADD3.X R29, PT, PT, R30, UR7, RZ, P0, !PT ;  /* 0x000000071e1d7c10 */ /* 0x000fe200087fe4ff */
[----:B------:R-:W4:Y:S01]  /*30c0*/  LDG.E R27, desc[UR36][R26.64+0x4] ;  /* 0x000004241a1b7981 */ /* 0x000f22000c1e1900 */
[----:B------:R-:W0:Y:S03]  /*30d0*/  LDCU.128 UR4, c[0x0][0x3c0] ;  /* 0x00007800ff0477ac */ /* 0x000e260008000c00 */
[----:B------:R-:W2:Y:S01]  /*30e0*/  LDG.E R28, desc[UR36][R28.64+0x4] ;  /* 0x000004241c1c7981 */ /* 0x000ea2000c1e1900 */
[----:B---3--:R-:W-:-:S03]  /*30f0*/  IMAD.IADD R20, R13, 0x1, -R2 ;  /* 0x000000010d147824 */ /* 0x008fc600078e0a02 */
[----:B------:R-:W4:Y:S01]  /*3100*/  LDG.E R2, desc[UR36][R6.64] ;  /* 0x0000002406027981 */ /* 0x000f22000c1e1900 */
[----:B0-----:R-:W-:Y:S01]  /*3110*/  IADD3 R14, P0, PT, R24, UR4, RZ ;  /* 0x00000004180e7c10 */ /* 0x001fe2000ff1e0ff */
[----:B----4-:R-:W-:Y:S01]  /*3120*/  IMAD.IADD R33, R27, 0x1, -R2 ;  /* 0x000000011b217824 */ /* 0x010fe200078e0a02 */
[----:B--2---:R-:W-:Y:S02]  /*3130*/  IADD3 R2, PT, PT, -R15, R28, RZ ;  /* 0x0000001c0f027210 */ /* 0x004fe40007ffe1ff */
[----:B------:R-:W-:Y:S01]  /*3140*/  IADD3.X R15, PT, PT, R30, UR5, RZ, P0, !PT ;  /* 0x000000051e0f7c10 */ /* 0x000fe200087fe4ff */
[----:B------:R-:W0:Y:S01]  /*3150*/  LDCU.64 UR4, c[0x0][0x3e0] ;  /* 0x00007c00ff0477ac */ /* 0x000e220008000a00 */
[----:B------:R-:W-:Y:S01]  /*3160*/  IADD3 R26, P0, PT, R24, UR6, RZ ;  /* 0x00000006181a7c10 */ /* 0x000fe2000ff1e0ff */
[----:B------:R-:W2:Y:S03]  /*3170*/  LDCU UR6, c[0x0][0x3ec] ;  /* 0x00007d80ff0677ac */ /* 0x000ea60008000800 */
[----:B------:R-:W-:Y:S01]  /*3180*/  IADD3.X R27, PT, PT, R30, UR7, RZ, P0, !PT ;  /* 0x000000071e1b7c10 */ /* 0x000fe200087fe4ff */
[----:B------:R-:W3:Y:S04]  /*3190*/  LDG.E R15, desc[UR36][R14.64+0x4] ;  /* 0x000004240e0f7981 */ /* 0x000ee8000c1e1900 */
[----:B------:R4:W5:Y:S01]  /*31a0*/  LDG.E R26, desc[UR36][R26.64+0x4] ;  /* 0x000004241a1a7981 */ /* 0x000962000c1e1900 */
[----:B------:R-:W-:Y:S01]  /*31b0*/  IMAD R20, R20, R20, RZ ;  /* 0x0000001414147224 */ /* 0x000fe200078e02ff */
[----:B------:R-:W-:Y:S03]  /*31c0*/  BSSY.RECONVERGENT B1, `(.L_x_50) ;  /* 0x0000028000017945 */ /* 0x000fe60003800200 */
[----:B------:R-:W-:Y:S01]  /*31d0*/  IMAD R33, R33, R33, R20 ;  /* 0x0000002121217224 */ /* 0x000fe200078e0214 */
[----:B----4-:R-:W-:-:S03]  /*31e0*/  IADD3 R27, PT, PT, R3, 0x1, R0 ;  /* 0x00000001031b7810 */ /* 0x010fc60007ffe000 */
[----:B------:R-:W-:Y:S02]  /*31f0*/  IMAD R0, R2, R2, R33 ;  /* 0x0000000202007224 */ /* 0x000fe400078e0221 */
[----:B---3--:R-:W-:Y:S02]  /*3200*/  IMAD.IADD R12, R15, 0x1, -R18 ;  /* 0x000000010f0c7824 */ /* 0x008fe400078e0a12 */
[----:B-----5:R-:W-:Y:S02]  /*3210*/  IMAD.IADD R13, R26, 0x1, -R19 ;  /* 0x000000011a0d7824 */ /* 0x020fe400078e0a13 */
[----:B------:R-:W-:-:S04]  /*3220*/  IMAD R12, R12, R12, RZ ;  /* 0x0000000c0c0c7224 */ /* 0x000fc800078e02ff */
[----:B------:R-:W-:-:S04]  /*3230*/  IMAD R29, R13, R13, R12 ;  /* 0x0000000d0d1d7224 */ /* 0x000fc800078e020c */
[----:B0-----:R-:W-:-:S04]  /*3240*/  IMAD.WIDE.U32 R12, R29, UR4, RZ ;  /* 0x000000041d0c7c25 */ /* 0x001fc8000f8e00ff */
[----:B------:R-:W-:-:S05]  /*3250*/  IMAD R24, R29, UR5, R13 ;  /* 0x000000051d187c24 */ /* 0x000fca000f8e020d */
[----:B--2---:R-:W-:-:S04]  /*3260*/  LOP3.LUT R14, R24, UR6, RZ, 0xfc, !PT ;  /* 0x00000006180e7c12 */ /* 0x004fc8000f8efcff */
[----:B------:R-:W-:-:S13]  /*3270*/  ISETP.NE.U32.AND P0, PT, R14, RZ, PT ;  /* 0x000000ff0e00720c */ /* 0x000fda0003f05070 */
[----:B------:R-:W-:Y:S05]  /*3280*/  @P0 BRA `(.L_x_51) ;  /* 0x0000000000580947 */ /* 0x000fea0003800000 */
[----:B------:R-:W0:Y:S02]  /*3290*/  LDCU UR4, c[0x0][0x3e8] ;  /* 0x00007d00ff0477ac */ /* 0x000e240008000800 */
[----:B0-----:R-:W0:Y:S01]  /*32a0*/  I2F.U32.RP R20, UR4 ;  /* 0x0000000400147d06 */ /* 0x001e220008209000 */
[----:B------:R-:W-:-:S07]  /*32b0*/  ISETP.NE.U32.AND P3, PT, RZ, UR4, PT ;  /* 0x00000004ff007c0c */ /* 0x000fce000bf65070 */
[----:B0-----:R-:W0:Y:S02]  /*32c0*/  MUFU.RCP R20, R20 ;  /* 0x0000001400147308 */ /* 0x001e240000001000 */
[----:B0-----:R-:W-:-:S06]  /*32d0*/  VIADD R14, R20, 0xffffffe ;  /* 0x0ffffffe140e7836 */ /* 0x001fcc0000000000 */
[----:B------:R0:W2:Y:S02]  /*32e0*/  F2I.FTZ.U32.TRUNC.NTZ R15, R14 ;  /* 0x0000000e000f7305 */ /* 0x0000a4000021f000 */
[----:B0-----:R-:W-:Y:S01]  /*32f0*/  IMAD.MOV.U32 R14, RZ, RZ, RZ ;  /* 0x000000ffff0e7224 */ /* 0x001fe200078e00ff */
[----:B--2---:R-:W-:-:S05]  /*3300*/  IADD3 R13, PT, PT, RZ, -R15, RZ ;  /* 0x8000000fff0d7210 */ /* 0x004fca0007ffe0ff */
        /* <DEDUP_REMOVED lines=14> */
.L_x_51:
[----:B------:R-:W-:Y:S02]  /*33f0*/  MOV R26, R12 ;  /* 0x0000000c001a7202 */ /* 0x000fe40000000f00 */
[----:B------:R-:W-:-:S07]  /*3400*/  MOV R20, 0x3420 ;  /* 0x0000342000147802 */ /* 0x000fce0000000f00 */
[----:B-1----:R-:W-:Y:S05]  /*3410*/  CALL.REL.NOINC `($__internal_1_$__cuda_sm20_div_u64) ;  /* 0x0000000800ec7944 */ /* 0x002fea0003c00000 */
[----:B------:R-:W-:Y:S02]  /*3420*/  IMAD.MOV.U32 R12, RZ, RZ, R14 ;  /* 0x000000ffff0c7224 */ /* 0x000fe400078e000e */
[----:B------:R-:W-:-:S07]  /*3430*/  IMAD.MOV.U32 R13, RZ, RZ, R15 ;  /* 0x000000ffff0d7224 */ /* 0x000fce00078e000f */
.L_x_52:
[----:B------:R-:W-:Y:S05]  /*3440*/  BSYNC.RECONVERGENT B1 ;  /* 0x0000000000017941 */ /* 0x000fea0003800200 */
.L_x_50:
[----:B------:R-:W2:Y:S01]  /*3450*/  LDG.E.64 R14, desc[UR36][R10.64] ;  /* 0x000000240a0e7981 */ /* 0x000ea2000c1e1b00 */
[----:B------:R-:W-:-:S05]  /*3460*/  IADD3 R12, P0, PT, R0, R12, RZ ;  /* 0x0000000c000c7210 */ /* 0x000fca0007f1e0ff */
[----:B------:R-:W-:Y:S01]  /*3470*/  IMAD.X R13, RZ, RZ, R13, P0 ;  /* 0x000000ffff0d7224 */ /* 0x000fe200000e060d */
[----:B--2---:R-:W-:-:S04]  /*3480*/  ISETP.GE.U32.AND P0, PT, R12, R14, PT ;  /* 0x0000000e0c00720c */ /* 0x004fc80003f06070 */
[----:B------:R-:W-:-:S13]  /*3490*/  ISETP.GE.U32.AND.EX P0, PT, R13, R15, PT, P0 ;  /* 0x0000000f0d00720c */ /* 0x000fda0003f06100 */
[----:B------:R0:W-:Y:S04]  /*34a0*/  @!P0 STG.E.64 desc[UR36][R10.64], R12 ;  /* 0x0000000c0a008986 */ /* 0x0001e8000c101b24 */
[----:B------:R0:W-:Y:S02]  /*34b0*/  @!P0 STG.E desc[UR36][R16.64], R27 ;  /* 0x0000001b10008986 */ /* 0x0001e4000c101924 */
.L_x_49:
[----:B------:R-:W-:Y:S05]  /*34c0*/  BSYNC.RECONVERGENT B0 ;  /* 0x0000000000007941 */ /* 0x000fea0003800200 */
.L_x_48:
[----:B------:R-:W-:-:S04]  /*34d0*/  ISETP.LT.OR P2, PT, R21, -0x1, !P2 ;  /* 0xffffffff1500780c */ /* 0x000fc80005741670 */
[----:B------:R-:W-:-:S13]  /*34e0*/  ISETP.GE.OR P2, PT, R31, R22, P2 ;  /* 0x000000161f00720c */ /* 0x000fda0001746670 */
[----:B------:R-:W-:Y:S05]  /*34f0*/  @P2 EXIT ;  /* 0x000000000000294d */ /* 0x000fea0003800000 */
[----:B------:R-:W5:Y:S01]  /*3500*/  LDCU.128 UR12, c[0x0][0x3c0] ;  /* 0x00007800ff0c77ac */ /* 0x000f620008000c00 */
[----:B------:R-:W-:Y:S01]  /*3510*/  IMAD R22, R22, R31, RZ ;  /* 0x0000001f16167224 */ /* 0x000fe200078e02ff */
[----:B------:R1:W5:Y:S01]  /*3520*/  LDG.E R4, desc[UR36][R4.64] ;  /* 0x0000002404047981 */ /* 0x000362000c1e1900 */
[----:B------:R-:W1:Y:S03]  /*3530*/  LDCU.64 UR4, c[0x0][0x3a8] ;  /* 0x00007500ff0477ac */ /* 0x000e660008000a00 */
[----:B------:R-:W-:Y:S01]  /*3540*/  IADD3 R0, P0, PT, R3, R22, RZ ;  /* 0x0000001603007210 */ /* 0x000fe20007f1e0ff */
[----:B------:R-:W5:Y:S01]  /*3550*/  LDG.E R6, desc[UR36][R6.64] ;  /* 0x0000002406067981 */ /* 0x000f62000c1e1900 */
[----:B------:R-:W1:Y:S02]  /*3560*/  LDCU.128 UR8, c[0x0][0x3b0] ;  /* 0x00007600ff0877ac */ /* 0x000e640008000c00 */
[----:B0-234-:R-:W-:Y:S01]  /*3570*/  LEA.HI.X.SX32 R13, R22, RZ, 0x1, P0 ;  /* 0x000000ff160d7211 */ /* 0x01dfe200000f0eff */
[----:B------:R-:W2:Y:S01]  /*3580*/  LDG.E R8, desc[UR36][R8.64] ;  /* 0x0000002408087981 */ /* 0x000ea2000c1e1900 */
[C---:B------:R-:W-:Y:S01]  /*3590*/  SHF.L.U32 R20, R0.reuse, 0x2, RZ ;  /* 0x0000000200147819 */ /* 0x040fe200000006ff */
[----:B------:R-:W0:Y:S01]  /*35a0*/  LDCU UR6, c[0x0][0x3ec] ;  /* 0x00007d80ff0677ac */ /* 0x000e220008000800 */
[----:B------:R-:W-:-:S02]  /*35b0*/  SHF.L.U64.HI R0, R0, 0x2, R13 ;  /* 0x0000000200007819 */ /* 0x000fc4000001020d */
[C---:B-----5:R-:W-:Y:S02]  /*35c0*/  IADD3 R26, P0, PT, R20.reuse, UR12, RZ ;  /* 0x0000000c141a7c10 */ /* 0x060fe4000ff1e0ff */
[----:B------:R-:W-:Y:S02]  /*35d0*/  IADD3 R28, P1, PT, R20, UR14, RZ ;  /* 0x0000000e141c7c10 */ /* 0x000fe4000ff3e0ff */
[C---:B------:R-:W-:Y:S02]  /*35e0*/  IADD3.X R27, PT, PT, R0.reuse, UR13, RZ, P0, !PT ;  /* 0x0000000d001b7c10 */ /* 0x040fe400087fe4ff */
[----:B------:R-:W-:-:S04]  /*35f0*/  IADD3.X R29, PT, PT, R0, UR15, RZ, P1, !PT ;  /* 0x0000000f001d7c10 */ /* 0x000fc80008ffe4ff */
[----:B------:R-:W3:Y:S04]  /*3600*/  LDG.E R27, desc[UR36][R26.64+-0x4] ;  /* 0xfffffc241a1b7981 */ /* 0x000ee8000c1e1900 */
[----:B------:R-:W4:Y:S01]  /*3610*/  LDG.E R28, desc[UR36][R28.64+-0x4] ;  /* 0xfffffc241c1c7981 */ /* 0x000f22000c1e1900 */
[----:B-1----:R-:W-:-:S04]  /*3620*/  IADD3 R12, P0, PT, R20, UR4, RZ ;  /* 0x00000004140c7c10 */ /* 0x002fc8000ff1e0ff */
[----:B------:R-:W-:Y:S01]  /*3630*/  IADD3.X R13, PT, PT, R0, UR5, RZ, P0, !PT ;  /* 0x00000005000d7c10 */ /* 0x000fe200087fe4ff */
[----:B------:R-:W1:Y:S01]  /*3640*/  LDCU.64 UR4, c[0x0][0x3e0] ;  /* 0x00007c00ff0477ac */ /* 0x000e620008000a00 */
[C---:B------:R-:W-:Y:S02]  /*3650*/  IADD3 R14, P0, PT, R20.reuse, UR8, RZ ;  /* 0x00000008140e7c10 */ /* 0x040fe4000ff1e0ff */
[----:B------:R-:W-:Y:S02]  /*3660*/  IADD3 R20, P1, PT, R20, UR10, RZ ;  /* 0x0000000a14147c10 */ /* 0x000fe4000ff3e0ff */
[C---:B------:R-:W-:Y:S01]  /*3670*/  IADD3.X R15, PT, PT, R0.reuse, UR9, RZ, P0, !PT ;  /* 0x00000009000f7c10 */ /* 0x040fe200087fe4ff */
[----:B------:R-:W5:Y:S01]  /*3680*/  LDG.E R13, desc[UR36][R12.64+-0x4] ;  /* 0xfffffc240c0d7981 */ /* 0x000f62000c1e1900 */
[----:B------:R-:W-:-:S04]  /*3690*/  IADD3.X R21, PT, PT, R0, UR11, RZ, P1, !PT ;  /* 0x0000000b00157c10 */ /* 0x000fc80008ffe4ff */
[----:B------:R-:W2:Y:S04]  /*36a0*/  LDG.E R15, desc[UR36][R14.64+-0x4] ;  /* 0xfffffc240e0f7981 */ /* 0x000ea8000c1e1900 */
[----:B------:R-:W2:Y:S01]  /*36b0*/  LDG.E R21, desc[UR36][R20.64+-0x4] ;  /* 0xfffffc2414157981 */ /* 0x000ea2000c1e1900 */
[----:B------:R-:W-:Y:S01]  /*36c0*/  BSSY.RECONVERGENT B0, `(.L_x_53) ;  /* 0x000002a000007945 */ /* 0x000fe20003800200 */
[----:B------:R-:W-:Y:S01]  /*36d0*/  IADD3 R3, PT, PT, R3, -0x1, R22 ;  /* 0xffffffff03037810 */ /* 0x000fe20007ffe016 */
[----:B---3--:R-:W-:Y:S02]  /*36e0*/  IMAD.IADD R27, R27, 0x1, -R18 ;  /* 0x000000011b1b7824 */ /* 0x008fe400078e0a12 */
[----:B----4-:R-:W-:Y:S02]  /*36f0*/  IMAD.IADD R28, R28, 0x1, -R19 ;  /* 0x000000011c1c7824 */ /* 0x010fe400078e0a13 */
[----:B------:R-:W-:-:S04]  /*3700*/  IMAD R27, R27, R27, RZ ;  /* 0x0000001b1b1b7224 */ /* 0x000fc800078e02ff */
[----:B------:R-:W-:-:S04]  /*3710*/  IMAD R5, R28, R28, R27 ;  /* 0x0000001c1c057224 */ /* 0x000fc800078e021b */
[----:B-1----:R-:W-:-:S04]  /*3720*/  IMAD.WIDE.U32 R26, R5, UR4, RZ ;  /* 0x00000004051a7c25 */ /* 0x002fc8000f8e00ff */
[----:B------:R-:W-:-:S05]  /*3730*/  IMAD R24, R5, UR5, R27 ;  /* 0x0000000505187c24 */ /* 0x000fca000f8e021b */
[----:B0-----:R-:W-:Y:S01]  /*3740*/  LOP3.LUT R0, R24, UR6, RZ, 0xfc, !PT ;  /* 0x0000000618007c12 */ /* 0x001fe2000f8efcff */
[----:B-----5:R-:W-:-:S03]  /*3750*/  IMAD.IADD R4, R13, 0x1, -R4 ;  /* 0x000000010d047824 */ /* 0x020fc600078e0a04 */
[----:B------:R-:W-:Y:S01]  /*3760*/  ISETP.NE.U32.AND P0, PT, R0, RZ, PT ;  /* 0x000000ff0000720c */ /* 0x000fe20003f05070 */
[----:B------:R-:W-:Y:S01]  /*3770*/  IMAD R4, R4, R4, RZ ;  /* 0x0000000404047224 */ /* 0x000fe200078e02ff */
[----:B--2---:R-:W-:Y:S01]  /*3780*/  IADD3 R15, PT, PT, -R6, R15, RZ ;  /* 0x0000000f060f7210 */ /* 0x004fe20007ffe1ff */
[----:B------:R-:W-:-:S04]  /*3790*/  IMAD.IADD R8, R21, 0x1, -R8 ;  /* 0x0000000115087824 */ /* 0x000fc800078e0a08 */
[----:B------:R-:W-:-:S04]  /*37a0*/  IMAD R15, R15, R15, R4 ;  /* 0x0000000f0f0f7224 */ /* 0x000fc800078e0204 */
[----:B------:R-:W-:Y:S02]  /*37b0*/  IMAD R0, R8, R8, R15 ;  /* 0x0000000808007224 */ /* 0x000fe400078e020f */
[----:B------:R-:W-:Y:S05]  /*37c0*/  @P0 BRA `(.L_x_54) ;  /* 0x0000000000540947 */ /* 0x000fea0003800000 */
[----:B------:R-:W0:Y:S01]  /*37d0*/  LDCU UR4, c[0x0][0x3e8] ;  /* 0x00007d00ff0477ac */ /* 0x000e220008000800 */
[----:B------:R-:W-:Y:S01]  /*37e0*/  HFMA2 R4, -RZ, RZ, 0, 0 ;  /* 0x00000000ff047431 */ /* 0x000fe200000001ff */
        /* <DEDUP_REMOVED lines=19> */
.L_x_54:
[----:B------:R-:W-:-:S07]  /*3920*/  MOV R20, 0x3940 ;  /* 0x0000394000147802 */ /* 0x000fce0000000f00 */
[----:B------:R-:W-:Y:S05]  /*3930*/  CALL.REL.NOINC `($__internal_1_$__cuda_sm20_div_u64) ;  /* 0x0000000400a47944 */ /* 0x000fea0003c00000 */
[----:B------:R-:W-:Y:S02]  /*3940*/  IMAD.MOV.U32 R4, RZ, RZ, R14 ;  /* 0x000000ffff047224 */ /* 0x000fe400078e000e */
[----:B------:R-:W-:-:S07]  /*3950*/  IMAD.MOV.U32 R5, RZ, RZ, R15 ;  /* 0x000000ffff057224 */ /* 0x000fce00078e000f */
.L_x_55:
[----:B------:R-:W-:Y:S05]  /*3960*/  BSYNC.RECONVERGENT B0 ;  /* 0x0000000000007941 */ /* 0x000fea0003800200 */
.L_x_53:
[----:B------:R-:W2:Y:S01]  /*3970*/  LDG.E.64 R6, desc[UR36][R10.64] ;  /* 0x000000240a067981 */ /* 0x000ea2000c1e1b00 */
[----:B------:R-:W-:-:S04]  /*3980*/  IADD3 R4, P0, PT, R0, R4, RZ ;  /* 0x0000000400047210 */ /* 0x000fc80007f1e0ff */
[----:B------:R-:W-:Y:S02]  /*3990*/  IADD3.X R5, PT, PT, RZ, R5, RZ, P0, !PT ;  /* 0x00000005ff057210 */ /* 0x000fe400007fe4ff */
[----:B--2---:R-:W-:-:S04]  /*39a0*/  ISETP.GE.U32.AND P0, PT, R4, R6, PT ;  /* 0x000000060400720c */ /* 0x004fc80003f06070 */
[----:B------:R-:W-:-:S13]  /*39b0*/  ISETP.GE.U32.AND.EX P0, PT, R5, R7, PT, P0 ;  /* 0x000000070500720c */ /* 0x000fda0003f06100 */
[----:B------:R-:W-:Y:S05]  /*39c0*/  @P0 EXIT ;  /* 0x000000000000094d */ /* 0x000fea0003800000 */
[----:B------:R-:W-:Y:S04]  /*39d0*/  STG.E.64 desc[UR36][R10.64], R4 ;  /* 0x000000040a007986 */ /* 0x000fe8000c101b24 */
[----:B------:R-:W-:Y:S01]  /*39e0*/  STG.E desc[UR36][R16.64], R3 ;  /* 0x0000000310007986 */ /* 0x000fe2000c101924 */
[----:B------:R-:W-:Y:S05]  /*39f0*/  EXIT ;  /* 0x000000000000794d */ /* 0x000fea0003800000 */
        .weak           $__internal_0_$__cuda_sm20_div_rn_f64_full
        .type           $__internal_0_$__cuda_sm20_div_rn_f64_full,@function
        .size           $__internal_0_$__cuda_sm20_div_rn_f64_full,($__internal_1_$__cuda_sm20_div_u64 - $__internal_0_$__cuda_sm20_div_rn_f64_full)
$__internal_0_$__cuda_sm20_div_rn_f64_full:
[C---:B------:R-:W-:Y:S01]  /*3a00*/  FSETP.GEU.AND P0, PT, |R9|.reuse, 1.469367938527859385e-39, PT ;  /* 0x001000000900780b */ /* 0x040fe20003f0e200 */
[----:B------:R-:W-:Y:S01]  /*3a10*/  IMAD.MOV.U32 R10, RZ, RZ, 0x1 ;  /* 0x00000001ff0a7424 */ /* 0x000fe200078e00ff */
[C---:B------:R-:W-:Y:S02]  /*3a20*/  LOP3.LUT R4, R9.reuse, 0x800fffff, RZ, 0xc0, !PT ;  /* 0x800fffff09047812 */ /* 0x040fe400078ec0ff */
[----:B------:R-:W-:Y:S02]  /*3a30*/  LOP3.LUT R23, R9, 0x7ff00000, RZ, 0xc0, !PT ;  /* 0x7ff0000009177812 */ /* 0x000fe400078ec0ff */
[----:B------:R-:W-:Y:S01]  /*3a40*/  LOP3.LUT R5, R4, 0x3ff00000, RZ, 0xfc, !PT ;  /* 0x3ff0000004057812 */ /* 0x000fe200078efcff */
[----:B------:R-:W-:-:S06]  /*3a50*/  IMAD.MOV.U32 R4, RZ, RZ, R8 ;  /* 0x000000ffff047224 */ /* 0x000fcc00078e0008 */
[----:B------:R-:W-:-:S06]  /*3a60*/  @!P0 DMUL R4, R8, 8.98846567431157953865e+307 ;  /* 0x7fe0000008048828 */ /* 0x000fcc0000000000 */
[----:B------:R-:W0:Y:S02]  /*3a70*/  MUFU.RCP64H R11, R5 ;  /* 0x00000005000b7308 */ /* 0x000e240000001800 */
[----:B0-----:R-:W-:-:S08]  /*3a80*/  DFMA R12, R10, -R4, 1 ;  /* 0x3ff000000a0c742b */ /* 0x001fd00000000804 */
[----:B------:R-:W-:-:S08]  /*3a90*/  DFMA R12, R12, R12, R12 ;  /* 0x0000000c0c0c722b */ /* 0x000fd0000000000c */
[----:B------:R-:W-:Y:S01]  /*3aa0*/  DFMA R14, R10, R12, R10 ;  /* 0x0000000c0a0e722b */ /* 0x000fe2000000000a */
[----:B------:R-:W-:Y:S01]  /*3ab0*/  MOV R13, R21 ;  /* 0x00000015000d7202 */ /* 0x000fe20000000f00 */
[----:B------:R-:W-:Y:S02]  /*3ac0*/  IMAD.MOV.U32 R12, RZ, RZ, R2 ;  /* 0x000000ffff0c7224 */ /* 0x000fe400078e0002 */
[----:B------:R-:W-:Y:S01]  /*3ad0*/  IMAD.MOV.U32 R2, RZ, RZ, 0x1ca00000 ;  /* 0x1ca00000ff027424 */ /* 0x000fe200078e00ff */
[----:B------:R-:W-:Y:S01]  /*3ae0*/  LOP3.LUT R25, R13, 0x7ff00000, RZ, 0xc0, !PT ;  /* 0x7ff000000d197812 */ /* 0x000fe200078ec0ff */
[----:B------:R-:W-:Y:S02]  /*3af0*/  IMAD.MOV.U32 R10, RZ, RZ, R12 ;  /* 0x000000ffff0a7224 */ /* 0x000fe400078e000c */
[----:B------:R-:W-:Y:S01]  /*3b00*/  DFMA R20, R14, -R4, 1 ;  /* 0x3ff000000e14742b */ /* 0x000fe20000000804 */
[----:B------:R-:W-:Y:S01]  /*3b10*/  ISETP.GE.U32.AND P1, PT, R25, R23, PT ;  /* 0x000000171900720c */ /* 0x000fe20003f26070 */
[----:B------:R-:W-:-:S03]  /*3b20*/  IMAD.MOV.U32 R28, RZ, RZ, R25 ;  /* 0x000000ffff1c7224 */ /* 0x000fc600078e0019 */
[----:B------:R-:W-:Y:S02]  /*3b30*/  SEL R11, R2, 0x63400000, !P1 ;  /* 0x63400000020b7807 */ /* 0x000fe40004800000 */
[----:B------:R-:W-:Y:S01]  /*3b40*/  FSETP.GEU.AND P1, PT, |R13|, 1.469367938527859385e-39, PT ;  /* 0x001000000d00780b */ /* 0x000fe20003f2e200 */
[----:B------:R-:W-:Y:S01]  /*3b50*/  DFMA R14, R14, R20, R14 ;  /* 0x000000140e0e722b */ /* 0x000fe2000000000e */
[----:B------:R-:W-:-:S11]  /*3b60*/  LOP3.LUT R11, R11, 0x800fffff, R13, 0xf8, !PT ;  /* 0x800fffff0b0b7812 */ /* 0x000fd600078ef80d */
[----:B------:R-:W-:Y:S05]  /*3b70*/  @P1 BRA `(.L_x_56) ;  /* 0x0000000000201947 */ /* 0x000fea0003800000 */
[----:B------:R-:W-:-:S04]  /*3b80*/  LOP3.LUT R20, R9, 0x7ff00000, RZ, 0xc0, !PT ;  /* 0x7ff0000009147812 */ /* 0x000fc800078ec0ff */
[----:B------:R-:W-:Y:S02]  /*3b90*/  ISETP.GE.U32.AND P1, PT, R25, R20, PT ;  /* 0x000000141900720c */ /* 0x000fe40003f26070 */
[----:B------:R-:W-:Y:S02]  /*3ba0*/  MOV R20, RZ ;  /* 0x000000ff00147202 */ /* 0x000fe40000000f00 */
[----:B------:R-:W-:-:S04]  /*3bb0*/  SEL R21, R2, 0x63400000, !P1 ;  /* 0x6340000002157807 */ /* 0x000fc80004800000 */
[----:B------:R-:W-:-:S04]  /*3bc0*/  LOP3.LUT R21, R21, 0x80000000, R13, 0xf8, !PT ;  /* 0x8000000015157812 */ /* 0x000fc800078ef80d */
[----:B------:R-:W-:-:S06]  /*3bd0*/  LOP3.LUT R21, R21, 0x100000, RZ, 0xfc, !PT ;  /* 0x0010000015157812 */ /* 0x000fcc00078efcff */
[----:B------:R-:W-:-:S10]  /*3be0*/  DFMA R10, R10, 2, -R20 ;  /* 0x400000000a0a782b */ /* 0x000fd40000000814 */
[----:B------:R-:W-:-:S07]  /*3bf0*/  LOP3.LUT R28, R11, 0x7ff00000, RZ, 0xc0, !PT ;  /* 0x7ff000000b1c7812 */ /* 0x000fce00078ec0ff */
.L_x_56:
[----:B------:R-:W-:Y:S01]  /*3c00*/  DMUL R20, R14, R10 ;  /* 0x0000000a0e147228 */ /* 0x000fe20000000000 */
[----:B------:R-:W-:-:S07]  /*3c10*/  @!P0 LOP3.LUT R23, R5, 0x7ff00000, RZ, 0xc0, !PT ;  /* 0x7ff0000005178812 */ /* 0x000fce00078ec0ff */
[----:B------:R-:W-:-:S08]  /*3c20*/  DFMA R26, R20, -R4, R10 ;  /* 0x80000004141a722b */ /* 0x000fd0000000000a */
[----:B------:R-:W-:Y:S01]  /*3c30*/  DFMA R14, R14, R26, R20 ;  /* 0x0000001a0e0e722b */ /* 0x000fe20000000014 */
[----:B------:R-:W-:Y:S02]  /*3c40*/  VIADD R20, R28, 0xffffffff ;  /* 0xffffffff1c147836 */ /* 0x000fe40000000000 */
[----:B------:R-:W-:-:S03]  /*3c50*/  VIADD R21, R23, 0xffffffff ;  /* 0xffffffff17157836 */ /* 0x000fc60000000000 */
[----:B------:R-:W-:-:S04]  /*3c60*/  ISETP.GT.U32.AND P0, PT, R20, 0x7feffffe, PT ;  /* 0x7feffffe1400780c */ /* 0x000fc80003f04070 */
[----:B------:R-:W-:-:S13]  /*3c70*/  ISETP.GT.U32.OR P0, PT, R21, 0x7feffffe, P0 ;  /* 0x7feffffe1500780c */ /* 0x000fda0000704470 */
[----:B------:R-:W-:Y:S05]  /*3c80*/  @P0 BRA `(.L_x_57) ;  /* 0x00000000006c0947 */ /* 0x000fea0003800000 */
[----:B------:R-:W-:-:S04]  /*3c90*/  LOP3.LUT R20, R9, 0x7ff00000, RZ, 0xc0, !PT ;  /* 0x7ff0000009147812 */ /* 0x000fc800078ec0ff */
[CC--:B------:R-:W-:Y:S02]  /*3ca0*/  VIADDMNMX R12, R25.reuse, -R20.reuse, 0xb9600000, !PT ;  /* 0xb9600000190c7446 */ /* 0x0c0fe40007800914 */
[----:B------:R-:W-:Y:S02]  /*3cb0*/  ISETP.GE.U32.AND P0, PT, R25, R20, PT ;  /* 0x000000141900720c */ /* 0x000fe40003f06070 */
[----:B------:R-:W-:Y:S02]  /*3cc0*/  VIMNMX R12, PT, PT, R12, 0x46a00000, PT ;  /* 0x46a000000c0c7848 */ /* 0x000fe40003fe0100 */
[----:B------:R-:W-:-:S05]  /*3cd0*/  SEL R13, R2, 0x63400000, !P0 ;  /* 0x63400000020d7807 */ /* 0x000fca0004000000 */
[----:B------:R-:W-:Y:S02]  /*3ce0*/  IMAD.IADD R2, R12, 0x1, -R13 ;  /* 0x000000010c027824 */ /* 0x000fe400078e0a0d */
[----:B------:R-:W-:-:S03]  /*3cf0*/  IMAD.MOV.U32 R12, RZ, RZ, RZ ;  /* 0x000000ffff0c7224 */ /* 0x000fc600078e00ff */
[----:B------:R-:W-:-:S06]  /*3d00*/  IADD3 R13, PT, PT, R2, 0x7fe00000, RZ ;  /* 0x7fe00000020d7810 */ /* 0x000fcc0007ffe0ff */
[----:B------:R-:W-:-:S10]  /*3d10*/  DMUL R20, R14, R12 ;  /* 0x0000000c0e147228 */ /* 0x000fd40000000000 */
[----:B------:R-:W-:-:S13]  /*3d20*/  FSETP.GTU.AND P0, PT, |R21|, 1.469367938527859385e-39, PT ;  /* 0x001000001500780b */ /* 0x000fda0003f0c200 */
[----:B------:R-:W-:Y:S05]  /*3d30*/  @P0 BRA `(.L_x_58) ;  /* 0x0000000000940947 */ /* 0x000fea0003800000 */
[----:B------:R-:W-:Y:S01]  /*3d40*/  DFMA R4, R14, -R4, R10 ;  /* 0x800000040e04722b */ /* 0x000fe2000000000a */
[----:B------:R-:W-:-:S09]  /*3d50*/  IMAD.MOV.U32 R12, RZ, RZ, RZ ;  /* 0x000000ffff0c7224 */ /* 0x000fd200078e00ff */
[C---:B------:R-:W-:Y:S02]  /*3d60*/  FSETP.NEU.AND P0, PT, R5.reuse, RZ, PT ;  /* 0x000000ff0500720b */ /* 0x040fe40003f0d000 */
[----:B------:R-:W-:-:S04]  /*3d70*/  LOP3.LUT R9, R5, 0x80000000, R9, 0x48, !PT ;  /* 0x8000000005097812 */ /* 0x000fc800078e4809 */
[----:B------:R-:W-:-:S07]  /*3d80*/  LOP3.LUT R13, R9, R13, RZ, 0xfc, !PT ;  /* 0x0000000d090d7212 */ /* 0x000fce00078efcff */
[----:B------:R-:W-:Y:S05]  /*3d90*/  @!P0 BRA `(.L_x_58) ;  /* 0x00000000007c8947 */ /* 0x000fea0003800000 */
[----:B------:R-:W-:Y:S01]  /*3da0*/  IMAD.MOV R5, RZ, RZ, -R2 ;  /* 0x000000ffff057224 */ /* 0x000fe200078e0a02 */
[----:B------:R-:W-:Y:S01]  /*3db0*/  MOV R4, RZ ;  /* 0x000000ff00047202 */ /* 0x000fe20000000f00 */
[----:B------:R-:W-:-:S05]  /*3dc0*/  DMUL.RP R12, R14, R12 ;  /* 0x0000000c0e0c7228 */ /* 0x000fca0000008000 */
[----:B------:R-:W-:-:S05]  /*3dd0*/  DFMA R4, R20, -R4, R14 ;  /* 0x800000041404722b */ /* 0x000fca000000000e */
[----:B------:R-:W-:Y:S02]  /*3de0*/  LOP3.LUT R9, R13, R9, RZ, 0x3c, !PT ;  /* 0x000000090d097212 */ /* 0x000fe400078e3cff */
[----:B------:R-:W-:-:S04]  /*3df0*/  IADD3 R4, PT, PT, -R2, -0x43300000, RZ ;  /* 0xbcd0000002047810 */ /* 0x000fc80007ffe1ff */
[----:B------:R-:W-:-:S04]  /*3e00*/  FSETP.NEU.AND P0, PT, |R5|, R4, PT ;  /* 0x000000040500720b */ /* 0x000fc80003f0d200 */
[----:B------:R-:W-:Y:S02]  /*3e10*/  FSEL R20, R12, R20, !P0 ;  /* 0x000000140c147208 */ /* 0x000fe40004000000 */
[----:B------:R-:W-:Y:S01]  /*3e20*/  FSEL R21, R9, R21, !P0 ;  /* 0x0000001509157208 */ /* 0x000fe20004000000 */
[----:B------:R-:W-:Y:S06]  /*3e30*/  BRA `(.L_x_58) ;  /* 0x0000000000547947 */ /* 0x000fec0003800000 */
.L_x_57:
[----:B------:R-:W-:-:S14]  /*3e40*/  DSETP.NAN.AND P0, PT, R12, R12, PT ;  /* 0x0000000c0c00722a */ /* 0x000fdc0003f08000 */
[----:B------:R-:W-:Y:S05]  /*3e50*/  @P0 BRA `(.L_x_59) ;  /* 0x0000000000440947 */ /* 0x000fea0003800000 */
[----:B------:R-:W-:-:S14]  /*3e60*/  DSETP.NAN.AND P0, PT, R8, R8, PT ;  /* 0x000000080800722a */ /* 0x000fdc0003f08000 */
[----:B------:R-:W-:Y:S05]  /*3e70*/  @P0 BRA `(.L_x_60) ;  /* 0x0000000000300947 */ /* 0x000fea0003800000 */
[----:B------:R-:W-:Y:S01]  /*3e80*/  ISETP.NE.AND P0, PT, R28, R23, PT ;  /* 0x000000171c00720c */ /* 0x000fe20003f05270 */
[----:B------:R-:W-:Y:S02]  /*3e90*/  IMAD.MOV.U32 R20, RZ, RZ, 0x0 ;  /* 0x00000000ff147424 */ /* 0x000fe400078e00ff */
[----:B------:R-:W-:-:S10]  /*3ea0*/  IMAD.MOV.U32 R21, RZ, RZ, -0x80000 ;  /* 0xfff80000ff157424 */ /* 0x000fd400078e00ff */
[----:B------:R-:W-:Y:S05]  /*3eb0*/  @!P0 BRA `(.L_x_58) ;  /* 0x0000000000348947 */ /* 0x000fea0003800000 */
[----:B------:R-:W-:Y:S02]  /*3ec0*/  ISETP.NE.AND P0, PT, R28, 0x7ff00000, PT ;  /* 0x7ff000001c00780c */ /* 0x000fe40003f05270 */
[----:B------:R-:W-:Y:S02]  /*3ed0*/  LOP3.LUT R21, R13, 0x80000000, R9, 0x48, !PT ;  /* 0x800000000d157812 */ /* 0x000fe400078e4809 */
[----:B------:R-:W-:-:S13]  /*3ee0*/  ISETP.EQ.OR P0, PT, R23, RZ, !P0 ;  /* 0x000000ff1700720c */ /* 0x000fda0004702670 */
[----:B------:R-:W-:Y:S01]  /*3ef0*/  @P0 LOP3.LUT R2, R21, 0x7ff00000, RZ, 0xfc, !PT ;  /* 0x7ff0000015020812 */ /* 0x000fe200078efcff */
[----:B------:R-:W-:Y:S01]  /*3f00*/  @!P0 IMAD.MOV.U32 R20, RZ, RZ, RZ ;  /* 0x000000ffff148224 */ /* 0x000fe200078e00ff */
[----:B------:R-:W-:-:S03]  /*3f10*/  @P0 MOV R20, RZ ;  /* 0x000000ff00140202 */ /* 0x000fc60000000f00 */
[----:B------:R-:W-:Y:S01]  /*3f20*/  @P0 IMAD.MOV.U32 R21, RZ, RZ, R2 ;  /* 0x000000ffff150224 */ /* 0x000fe200078e0002 */
[----:B------:R-:W-:Y:S06]  /*3f30*/  BRA `(.L_x_58) ;  /* 0x0000000000147947 */ /* 0x000fec0003800000 */
.L_x_60:
[----:B------:R-:W-:Y:S01]  /*3f40*/  LOP3.LUT R21, R9, 0x80000, RZ, 0xfc, !PT ;  /* 0x0008000009157812 */ /* 0x000fe200078efcff */
[----:B------:R-:W-:Y:S01]  /*3f50*/  IMAD.MOV.U32 R20, RZ, RZ, R8 ;  /* 0x000000ffff147224 */ /* 0x000fe200078e0008 */
[----:B------:R-:W-:Y:S06]  /*3f60*/  BRA `(.L_x_58) ;  /* 0x0000000000087947 */ /* 0x000fec0003800000 */
.L_x_59:
[----:B------:R-:W-:Y:S01]  /*3f70*/  LOP3.LUT R21, R13, 0x80000, RZ, 0xfc, !PT ;  /* 0x000800000d157812 */ /* 0x000fe200078efcff */
[----:B------:R-:W-:-:S07]  /*3f80*/  IMAD.MOV.U32 R20, RZ, RZ, R12 ;  /* 0x000000ffff147224 */ /* 0x000fce00078e000c */
.L_x_58:
[----:B------:R-:W-:Y:S01]  /*3f90*/  IMAD.MOV.U32 R4, RZ, RZ, R0 ;  /* 0x000000ffff047224 */ /* 0x000fe200078e0000 */
[----:B------:R-:W-:Y:S01]  /*3fa0*/  MOV R2, R20 ;  /* 0x0000001400027202 */ /* 0x000fe20000000f00 */
[----:B------:R-:W-:-:S04]  /*3fb0*/  IMAD.MOV.U32 R5, RZ, RZ, 0x0 ;  /* 0x00000000ff057424 */ /* 0x000fc800078e00ff */
[----:B------:R-:W-:Y:S05]  /*3fc0*/  RET.REL.NODEC R4 `(_Z26SetMinimumOnLab_9Seeds_IntiiiPKiS0_S0_S0_S0_S0_S0_S0_PiPmmm) ;  /* 0xffffffc0040c7950 */ /* 0x000fea0003c3ffff */
        .weak           $__internal_1_$__cuda_sm20_div_u64
        .type           $__internal_1_$__cuda_sm20_div_u64,@function
        .size           $__internal_1_$__cuda_sm20_div_u64,($__internal_2_$__cuda_sm20_sqrt_rn_f32_slowpath - $__internal_1_$__cuda_sm20_div_u64)
$__internal_1_$__cuda_sm20_div_u64:
[----:B------:R-:W-:Y:S01]  /*3fd0*/  IMAD.MOV.U32 R28, RZ, RZ, R23 ;  /* 0x000000ffff1c7224 */ /* 0x000fe200078e0017 */
[----:B------:R-:W-:-:S05]  /*3fe0*/  MOV R29, R25 ;  /* 0x00000019001d7202 */ /* 0x000fca0000000f00 */
[----:B------:R-:W0:Y:S08]  /*3ff0*/  I2F.U64.RP R28, R28 ;  /* 0x0000001c001c7312 */ /* 0x000e300000309000 */
[----:B0-----:R-:W0:Y:S02]  /*4000*/  MUFU.RCP R12, R28 ;  /* 0x0000001c000c7308 */ /* 0x001e240000001000 */
[----:B0-----:R-:W-:-:S06]  /*4010*/  VIADD R12, R12, 0x1ffffffe ;  /* 0x1ffffffe0c0c7836 */ /* 0x001fcc0000000000 */
[----:B------:R-:W0:Y:S02]  /*4020*/  F2I.U64.TRUNC R12, R12 ;  /* 0x0000000c000c7311 */ /* 0x000e24000020d800 */
[----:B0-----:R-:W-:-:S04]  /*4030*/  IMAD.WIDE.U32 R14, R12, R23, RZ ;  /* 0x000000170c0e7225 */ /* 0x001fc800078e00ff */
[----:B------:R-:W-:Y:S01]  /*4040*/  IMAD R15, R12, R25, R15 ;  /* 0x000000190c0f7224 */ /* 0x000fe200078e020f */
[----:B------:R-:W-:-:S03]  /*4050*/  IADD3 R35, P3, PT, RZ, -R14, RZ ;  /* 0x8000000eff237210 */ /* 0x000fc60007f7e0ff */
[----:B------:R-:W-:Y:S02]  /*4060*/  IMAD R15, R13, R23, R15 ;  /* 0x000000170d0f7224 */ /* 0x000fe400078e020f */
[----:B------:R-:W-:-:S04]  /*4070*/  IMAD.HI.U32 R14, R12, R35, RZ ;  /* 0x000000230c0e7227 */ /* 0x000fc800078e00ff */
[----:B------:R-:W-:Y:S02]  /*4080*/  IMAD.X R33, RZ, RZ, ~R15, P3 ;  /* 0x000000ffff217224 */ /* 0x000fe400018e0e0f */
[----:B------:R-:W-:Y:S02]  /*4090*/  IMAD.MOV.U32 R15, RZ, RZ, R12 ;  /* 0x000000ffff0f7224 */ /* 0x000fe400078e000c */
[----:B------:R-:W-:-:S04]  /*40a0*/  IMAD.WIDE.U32 R14, P3, R12, R33, R14 ;  /* 0x000000210c0e7225 */ /* 0x000fc8000786000e */
[----:B------:R-:W-:-:S04]  /*40b0*/  IMAD.HI.U32 R14, P4, R13, R35, R14 ;  /* 0x000000230d0e7227 */ /* 0x000fc8000788000e */
[----:B------:R-:W-:-:S05]  /*40c0*/  IMAD.HI.U32 R15, R13, R33, RZ ;  /* 0x000000210d0f7227 */ /* 0x000fca00078e00ff */
[----:B------:R-:W-:Y:S01]  /*40d0*/  IADD3.X R28, PT, PT, R15, R13, RZ, P3, !PT ;  /* 0x0000000d0f1c7210 */ /* 0x000fe20001ffe4ff */
[----:B------:R-:W-:-:S05]  /*40e0*/  IMAD R13, R13, R33, RZ ;  /* 0x000000210d0d7224 */ /* 0x000fca00078e02ff */
[----:B------:R-:W-:-:S04]  /*40f0*/  IADD3 R13, P3, PT, R13, R14, RZ ;  /* 0x0000000e0d0d7210 */ /* 0x000fc80007f7e0ff */
[----:B------:R-:W-:Y:S01]  /*4100*/  IADD3.X R28, PT, PT, RZ, RZ, R28, P3, P4 ;  /* 0x000000ffff1c7210 */ /* 0x000fe20001fe841c */
[----:B------:R-:W-:-:S04]  /*4110*/  IMAD.WIDE.U32 R14, R13, R23, RZ ;  /* 0x000000170d0e7225 */ /* 0x000fc800078e00ff */
[----:B------:R-:W-:Y:S01]  /*4120*/  IMAD R12, R13, R25, R15 ;  /* 0x000000190d0c7224 */ /* 0x000fe200078e020f */
[----:B------:R-:W-:-:S03]  /*4130*/  IADD3 R15, P3, PT, RZ, -R14, RZ ;  /* 0x8000000eff0f7210 */ /* 0x000fc60007f7e0ff */
[----:B------:R-:W-:-:S04]  /*4140*/  IMAD R12, R28, R23, R12 ;  /* 0x000000171c0c7224 */ /* 0x000fc800078e020c */
[----:B------:R-:W-:Y:S02]  /*4150*/  IMAD.X R29, RZ, RZ, ~R12, P3 ;  /* 0x000000ffff1d7224 */ /* 0x000fe400018e0e0c */
[----:B------:R-:W-:-:S04]  /*4160*/  IMAD.HI.U32 R12, R13, R15, RZ ;  /* 0x0000000f0d0c7227 */ /* 0x000fc800078e00ff */
[----:B------:R-:W-:-:S04]  /*4170*/  IMAD.WIDE.U32 R12, P3, R13, R29, R12 ;  /* 0x0000001d0d0c7225 */ /* 0x000fc8000786000c */
[----:B------:R-:W-:-:S04]  /*4180*/  IMAD.HI.U32 R15, P4, R28, R15, R12 ;  /* 0x0000000f1c0f7227 */ /* 0x000fc8000788000c */
[CC--:B------:R-:W-:Y:S02]  /*4190*/  IMAD R12, R28.reuse, R29.reuse, RZ ;  /* 0x0000001d1c0c7224 */ /* 0x0c0fe400078e02ff */
[----:B------:R-:W-:-:S03]  /*41a0*/  IMAD.HI.U32 R29, R28, R29, RZ ;  /* 0x0000001d1c1d7227 */ /* 0x000fc600078e00ff */
[----:B------:R-:W-:Y:S01]  /*41b0*/  IADD3 R15, P5, PT, R12, R15, RZ ;  /* 0x0000000f0c0f7210 */ /* 0x000fe20007fbe0ff */
[----:B------:R-:W-:Y:S02]  /*41c0*/  IMAD.X R28, R29, 0x1, R28, P3 ;  /* 0x000000011d1c7824 */ /* 0x000fe400018e061c */
[----:B------:R-:W-:Y:S02]  /*41d0*/  IMAD.MOV.U32 R13, RZ, RZ, RZ ;  /* 0x000000ffff0d7224 */ /* 0x000fe400078e00ff */
[----:B------:R-:W-:-:S04]  /*41e0*/  IMAD.HI.U32 R12, R15, R26, RZ ;  /* 0x0000001a0f0c7227 */ /* 0x000fc800078e00ff */
[----:B------:R-:W-:Y:S01]  /*41f0*/  IMAD.WIDE.U32 R12, R15, R24, R12 ;  /* 0x000000180f0c7225 */ /* 0x000fe200078e000c */
[----:B------:R-:W-:-:S05]  /*4200*/  IADD3.X R15, PT, PT, RZ, RZ, R28, P5, P4 ;  /* 0x000000ffff0f7210 */ /* 0x000fca0002fe841c */
[----:B------:R-:W-:-:S04]  /*4210*/  IMAD.HI.U32 R12, P3, R15, R26, R12 ;  /* 0x0000001a0f0c7227 */ /* 0x000fc8000786000c */
[CC--:B------:R-:W-:Y:S02]  /*4220*/  IMAD R13, R15.reuse, R24.reuse, RZ ;  /* 0x000000180f0d7224 */ /* 0x0c0fe400078e02ff */
[----:B------:R-:W-:-:S03]  /*4230*/  IMAD.HI.U32 R15, R15, R24, RZ ;  /* 0x000000180f0f7227 */ /* 0x000fc600078e00ff */
[----:B------:R-:W-:Y:S02]  /*4240*/  IADD3 R14, P4, PT, R13, R12, RZ ;  /* 0x0000000c0d0e7210 */ /* 0x000fe40007f9e0ff */
[----:B------:R-:W-:-:S03]  /*4250*/  IADD3.X R15, PT, PT, R15, RZ, RZ, P3, !PT ;  /* 0x000000ff0f0f7210 */ /* 0x000fc60001ffe4ff */
[----:B------:R-:W-:-:S04]  /*4260*/  IMAD.WIDE.U32 R12, R14, R23, RZ ;  /* 0x000000170e0c7225 */ /* 0x000fc800078e00ff */
[----:B------:R-:W-:Y:S01]  /*4270*/  IMAD R13, R14, R25, R13 ;  /* 0x000000190e0d7224 */ /* 0x000fe200078e020d */
[----:B------:R-:W-:Y:S01]  /*4280*/  IADD3 R26, P3, PT, -R12, R26, RZ ;  /* 0x0000001a0c1a7210 */ /* 0x000fe20007f7e1ff */
[----:B------:R-:W-:-:S03]  /*4290*/  IMAD.X R12, RZ, RZ, R15, P4 ;  /* 0x000000ffff0c7224 */ /* 0x000fc600020e060f */
[----:B------:R-:W-:Y:S01]  /*42a0*/  IADD3 R15, P4, PT, -R23, R26, RZ ;  /* 0x0000001a170f7210 */ /* 0x000fe20007f9e1ff */
[----:B------:R-:W-:-:S04]  /*42b0*/  IMAD R13, R12, R23, R13 ;  /* 0x000000170c0d7224 */ /* 0x000fc800078e020d */
[----:B------:R-:W-:Y:S01]  /*42c0*/  IMAD.X R24, R24, 0x1, ~R13, P3 ;  /* 0x0000000118187824 */ /* 0x000fe200018e0e0d */
[----:B------:R-:W-:Y:S02]  /*42d0*/  ISETP.GE.U32.AND P3, PT, R26, R23, PT ;  /* 0x000000171a00720c */ /* 0x000fe40003f66070 */
[----:B------:R-:W-:Y:S02]  /*42e0*/  IADD3 R13, P5, PT, R14, 0x1, RZ ;  /* 0x000000010e0d7810 */ /* 0x000fe40007fbe0ff */
[----:B------:R-:W-:-:S04]  /*42f0*/  ISETP.GE.U32.AND.EX P3, PT, R24, R25, PT, P3 ;  /* 0x000000191800720c */ /* 0x000fc80003f66130 */
[----:B------:R-:W-:Y:S02]  /*4300*/  SEL R14, R13, R14, P3 ;  /* 0x0000000e0d0e7207 */ /* 0x000fe40001800000 */
[----:B------:R-:W-:Y:S01]  /*4310*/  SEL R26, R15, R26, P3 ;  /* 0x0000001a0f1a7207 */ /* 0x000fe20001800000 */
[----:B------:R-:W-:Y:S01]  /*4320*/  IMAD.X R15, R24, 0x1, ~R25, P4 ;  /* 0x00000001180f7824 */ /* 0x000fe200020e0e19 */
[-C--:B------:R-:W-:Y:S02]  /*4330*/  IADD3.X R13, PT, PT, RZ, R12.reuse, RZ, P5, !PT ;  /* 0x0000000cff0d7210 */ /* 0x080fe40002ffe4ff */
[----:B------:R-:W-:Y:S02]  /*4340*/  ISETP.NE.U32.AND P4, PT, R23, RZ, PT ;  /* 0x000000ff1700720c */ /* 0x000fe40003f85070 */
[----:B------:R-:W-:Y:S02]  /*4350*/  SEL R12, R13, R12, P3 ;  /* 0x0000000c0d0c7207 */ /* 0x000fe40001800000 */
[----:B------:R-:W-:-:S02]  /*4360*/  IADD3 R13, P5, PT, R14, 0x1, RZ ;  /* 0x000000010e0d7810 */ /* 0x000fc40007fbe0ff */
[----:B------:R-:W-:Y:S02]  /*4370*/  SEL R24, R15, R24, P3 ;  /* 0x000000180f187207 */ /* 0x000fe40001800000 */
[----:B------:R-:W-:Y:S01]  /*4380*/  ISETP.GE.U32.AND P3, PT, R26, R23, PT ;  /* 0x000000171a00720c */ /* 0x000fe20003f66070 */
[----:B------:R-:W-:Y:S01]  /*4390*/  IMAD.X R15, RZ, RZ, R12, P5 ;  /* 0x000000ffff0f7224 */ /* 0x000fe200028e060c */
[----:B------:R-:W-:Y:S02]  /*43a0*/  ISETP.NE.AND.EX P4, PT, R25, RZ, PT, P4 ;  /* 0x000000ff1900720c */ /* 0x000fe40003f85340 */
[----:B------:R-:W-:-:S04]  /*43b0*/  ISETP.GE.U32.AND.EX P3, PT, R24, R25, PT, P3 ;  /* 0x000000191800720c */ /* 0x000fc80003f66130 */
[----:B------:R-:W-:Y:S01]  /*43c0*/  SEL R14, R13, R14, P3 ;  /* 0x0000000e0d0e7207 */ /* 0x000fe20001800000 */
[----:B------:R-:W-:Y:S01]  /*43d0*/  IMAD.MOV.U32 R13, RZ, RZ, 0x0 ;  /* 0x00000000ff0d7424 */ /* 0x000fe200078e00ff */
[----:B------:R-:W-:Y:S01]  /*43e0*/  SEL R15, R15, R12, P3 ;  /* 0x0000000c0f0f7207 */ /* 0x000fe20001800000 */
[----:B------:R-:W-:Y:S01]  /*43f0*/  IMAD.MOV.U32 R12, RZ, RZ, R20 ;  /* 0x000000ffff0c7224 */ /* 0x000fe200078e0014 */
[----:B------:R-:W-:Y:S02]  /*4400*/  SEL R14, R14, 0xffffffff, P4 ;  /* 0xffffffff0e0e7807 */ /* 0x000fe40002000000 */
[----:B------:R-:W-:Y:S01]  /*4410*/  SEL R15, R15, 0xffffffff, P4 ;  /* 0xffffffff0f0f7807 */ /* 0x000fe20002000000 */
[----:B------:R-:W-:Y:S06]  /*4420*/  RET.REL.NODEC R12 `(_Z26SetMinimumOnLab_9Seeds_IntiiiPKiS0_S0_S0_S0_S0_S0_S0_PiPmmm) ;  /* 0xffffffb80cf47950 */ /* 0x000fec0003c3ffff */
        .weak           $__internal_2_$__cuda_sm20_sqrt_rn_f32_slowpath
        .type           $__internal_2_$__cuda_sm20_sqrt_rn_f32_slowpath,@function
        .size           $__internal_2_$__cuda_sm20_sqrt_rn_f32_slowpath,($__internal_3_$__cuda_sm3x_div_rn_noftz_f32_slowpath - $__internal_2_$__cuda_sm20_sqrt_rn_f32_slowpath)
$__internal_2_$__cuda_sm20_sqrt_rn_f32_slowpath:
[----:B------:R-:W-:-:S13]  /*4430*/  LOP3.LUT P0, RZ, R0, 0x7fffffff, RZ, 0xc0, !PT ;  /* 0x7fffffff00ff7812 */ /* 0x000fda000780c0ff */
[----:B------:R-:W-:Y:S01]  /*4440*/  @!P0 MOV R2, R0 ;  /* 0x0000000000028202 */ /* 0x000fe20000000f00 */
[----:B------:R-:W-:Y:S06]  /*4450*/  @!P0 BRA `(.L_x_61) ;  /* 0x0000000000448947 */ /* 0x000fec0003800000 */
[----:B------:R-:W-:-:S13]  /*4460*/  FSETP.GEU.FTZ.AND P0, PT, R0, RZ, PT ;  /* 0x000000ff0000720b */ /* 0x000fda0003f1e000 */
[----:B------:R-:W-:Y:S01]  /*4470*/  @!P0 IMAD.MOV.U32 R2, RZ, RZ, 0x7fffffff ;  /* 0x7fffffffff028424 */ /* 0x000fe200078e00ff */
[----:B------:R-:W-:Y:S06]  /*4480*/  @!P0 BRA `(.L_x_61) ;  /* 0x0000000000388947 */ /* 0x000fec0003800000 */
[----:B------:R-:W-:-:S13]  /*4490*/  FSETP.GTU.FTZ.AND P0, PT, |R0|, +INF , PT ;  /* 0x7f8000000000780b */ /* 0x000fda0003f1c200 */
[----:B------:R-:W-:Y:S01]  /*44a0*/  @P0 FADD.FTZ R2, R0, 1 ;  /* 0x3f80000000020421 */ /* 0x000fe20000010000 */
[----:B------:R-:W-:Y:S06]  /*44b0*/  @P0 BRA `(.L_x_61) ;  /* 0x00000000002c0947 */ /* 0x000fec0003800000 */
[----:B------:R-:W-:-:S13]  /*44c0*/  FSETP.NEU.FTZ.AND P0, PT, |R0|, +INF , PT ;  /* 0x7f8000000000780b */ /* 0x000fda0003f1d200 */
[----:B------:R-:W-:Y:S01]  /*44d0*/  @!P0 IMAD.MOV.U32 R2, RZ, RZ, R0 ;  /* 0x000000ffff028224 */ /* 0x000fe200078e0000 */
[----:B------:R-:W-:Y:S06]  /*44e0*/  @!P0 BRA `(.L_x_61) ;  /* 0x0000000000208947 */ /* 0x000fec0003800000 */
[----:B------:R-:W-:-:S04]  /*44f0*/  FFMA R0, R0, 1.84467440737095516160e+19, RZ ;  /* 0x5f80000000007823 */ /* 0x000fc800000000ff */
[----:B------:R-:W0:Y:S02]  /*4500*/  MUFU.RSQ R3, R0 ;  /* 0x0000000000037308 */ /* 0x000e240000001400 */
[----:B0-----:R-:W-:Y:S01]  /*4510*/  FMUL.FTZ R5, R0, R3 ;  /* 0x0000000300057220 */ /* 0x001fe20000410000 */
[----:B------:R-:W-:-:S03]  /*4520*/  FMUL.FTZ R3, R3, 0.5 ;  /* 0x3f00000003037820 */ /* 0x000fc60000410000 */
[----:B------:R-:W-:-:S04]  /*4530*/  FADD.FTZ R2, -R5, -RZ ;  /* 0x800000ff05027221 */ /* 0x000fc80000010100 */
[----:B------:R-:W-:-:S04]  /*4540*/  FFMA R2, R5, R2, R0 ;  /* 0x0000000205027223 */ /* 0x000fc80000000000 */
[----:B------:R-:W-:-:S04]  /*4550*/  FFMA R2, R2, R3, R5 ;  /* 0x0000000302027223 */ /* 0x000fc80000000005 */
[----:B------:R-:W-:-:S07]  /*4560*/  FMUL.FTZ R2, R2, 2.3283064365386962891e-10 ;  /* 0x2f80000002027820 */ /* 0x000fce0000410000 */
.L_x_61:
[----:B------:R-:W-:Y:S01]  /*4570*/  IMAD.MOV.U32 R22, RZ, RZ, R2 ;  /* 0x000000ffff167224 */ /* 0x000fe200078e0002 */
[----:B------:R-:W-:Y:S01]  /*4580*/  MOV R2, R4 ;  /* 0x0000000400027202 */ /* 0x000fe20000000f00 */
[----:B------:R-:W-:-:S04]  /*4590*/  IMAD.MOV.U32 R3, RZ, RZ, 0x0 ;  /* 0x00000000ff037424 */ /* 0x000fc800078e00ff */
[----:B------:R-:W-:Y:S05]  /*45a0*/  RET.REL.NODEC R2 `(_Z26SetMinimumOnLab_9Seeds_IntiiiPKiS0_S0_S0_S0_S0_S0_S0_PiPmmm) ;  /* 0xffffffb802947950 */ /* 0x000fea0003c3ffff */
        .weak           $__internal_3_$__cuda_sm3x_div_rn_noftz_f32_slowpath
        .type           $__internal_3_$__cuda_sm3x_div_rn_noftz_f32_slowpath,@function
        .size           $__internal_3_$__cuda_sm3x_div_rn_noftz_f32_slowpath,(.L_x_77 - $__internal_3_$__cuda_sm3x_div_rn_noftz_f32_slowpath)
$__internal_3_$__cuda_sm3x_div_rn_noftz_f32_slowpath:
[----:B------:R-:W-:Y:S01]  /*45b0*/  SHF.R.U32.HI R6, RZ, 0x17, R5 ;  /* 0x00000017ff067819 */ /* 0x000fe20000011605 */
[----:B------:R-:W-:Y:S01]  /*45c0*/  BSSY.RECONVERGENT B2, `(.L_x_62) ;  /* 0x0000062000027945 */ /* 0x000fe20003800200 */
[----:B------:R-:W-:Y:S02]  /*45d0*/  SHF.R.U32.HI R4, RZ, 0x17, R0 ;  /* 0x00000017ff047819 */ /* 0x000fe40000011600 */
[----:B------:R-:W-:Y:S02]  /*45e0*/  LOP3.LUT R12, R6, 0xff, RZ, 0xc0, !PT ;  /* 0x000000ff060c7812 */ /* 0x000fe400078ec0ff */
[----:B------:R-:W-:-:S03]  /*45f0*/  LOP3.LUT R10, R4, 0xff, RZ, 0xc0, !PT ;  /* 0x000000ff040a7812 */ /* 0x000fc600078ec0ff */
[----:B------:R-:W-:Y:S02]  /*4600*/  VIADD R8, R12, 0xffffffff ;  /* 0xffffffff0c087836 */ /* 0x000fe40000000000 */
[----:B------:R-:W-:-:S03]  /*4610*/  VIADD R6, R10, 0xffffffff ;  /* 0xffffffff0a067836 */ /* 0x000fc60000000000 */
[----:B------:R-:W-:-:S04]  /*4620*/  ISETP.GT.U32.AND P0, PT, R8, 0xfd, PT ;  /* 0x000000fd0800780c */ /* 0x000fc80003f04070 */
[----:B------:R-:W-:-:S13]  /*4630*/  ISETP.GT.U32.OR P0, PT, R6, 0xfd, P0 ;  /* 0x000000fd0600780c */ /* 0x000fda0000704470 */
[----:B------:R-:W-:Y:S01]  /*4640*/  @!P0 MOV R4, RZ ;  /* 0x000000ff00048202 */ /* 0x000fe20000000f00 */
[----:B------:R-:W-:Y:S06]  /*4650*/  @!P0 BRA `(.L_x_63) ;  /* 0x00000000005c8947 */ /* 0x000fec0003800000 */
[----:B------:R-:W-:Y:S02]  /*4660*/  FSETP.GTU.FTZ.AND P0, PT, |R0|, +INF , PT ;  /* 0x7f8000000000780b */ /* 0x000fe40003f1c200 */
[----:B------:R-:W-:-:S04]  /*4670*/  FSETP.GTU.FTZ.AND P1, PT, |R5|, +INF , PT ;  /* 0x7f8000000500780b */ /* 0x000fc80003f3c200 */
[----:B------:R-:W-:-:S13]  /*4680*/  PLOP3.LUT P0, PT, P0, P1, PT, 0xf8, 0x8f ;  /* 0x00000000008f781c */ /* 0x000fda0000703f70 */
[----:B------:R-:W-:Y:S05]  /*4690*/  @P0 BRA `(.L_x_64) ;  /* 0x00000004004c0947 */ /* 0x000fea0003800000 */
[----:B------:R-:W-:-:S13]  /*46a0*/  LOP3.LUT P0, RZ, R5, 0x7fffffff, R0, 0xc8, !PT ;  /* 0x7fffffff05ff7812 */ /* 0x000fda000780c800 */
[----:B------:R-:W-:Y:S05]  /*46b0*/  @!P0 BRA `(.L_x_65) ;  /* 0x00000004003c8947 */ /* 0x000fea0003800000 */
[C---:B------:R-:W-:Y:S02]  /*46c0*/  FSETP.NEU.FTZ.AND P0, PT, |R0|.reuse, +INF , PT ;  /* 0x7f8000000000780b */ /* 0x040fe40003f1d200 */
[----:B------:R-:W-:Y:S02]  /*46d0*/  FSETP.NEU.FTZ.AND P2, PT, |R5|, +INF , PT ;  /* 0x7f8000000500780b */ /* 0x000fe40003f5d200 */
[----:B------:R-:W-:-:S11]  /*46e0*/  FSETP.NEU.FTZ.AND P1, PT, |R0|, +INF , PT ;  /* 0x7f8000000000780b */ /* 0x000fd60003f3d200 */
[----:B------:R-:W-:Y:S05]  /*46f0*/  @!P2 BRA !P0, `(.L_x_65) ;  /* 0x00000004002ca947 */ /* 0x000fea0004000000 */
[----:B------:R-:W-:-:S04]  /*4700*/  LOP3.LUT P0, RZ, R0, 0x7fffffff, RZ, 0xc0, !PT ;  /* 0x7fffffff00ff7812 */ /* 0x000fc8000780c0ff */
[----:B------:R-:W-:-:S13]  /*4710*/  PLOP3.LUT P0, PT, P2, P0, PT, 0x2f, 0xf2 ;  /* 0x0000000000f2781c */ /* 0x000fda0001700577 */
[----:B------:R-:W-:Y:S05]  /*4720*/  @P0 BRA `(.L_x_66) ;  /* 0x0000000400180947 */ /* 0x000fea0003800000 */
[----:B------:R-:W-:-:S04]  /*4730*/  LOP3.LUT P0, RZ, R5, 0x7fffffff, RZ, 0xc0, !PT ;  /* 0x7fffffff05ff7812 */ /* 0x000fc8000780c0ff */
[----:B------:R-:W-:-:S13]  /*4740*/  PLOP3.LUT P0, PT, P1, P0, PT, 0x2f, 0xf2 ;  /* 0x0000000000f2781c */ /* 0x000fda0000f00577 */
[----:B------:R-:W-:Y:S05]  /*4750*/  @P0 BRA `(.L_x_67) ;  /* 0x0000000400000947 */ /* 0x000fea0003800000 */
[----:B------:R-:W-:Y:S02]  /*4760*/  ISETP.GE.AND P0, PT, R6, RZ, PT ;  /* 0x000000ff0600720c */ /* 0x000fe40003f06270 */
[----:B------:R-:W-:-:S11]  /*4770*/  ISETP.GE.AND P1, PT, R8, RZ, PT ;  /* 0x000000ff0800720c */ /* 0x000fd60003f26270 */
[----:B------:R-:W-:Y:S02]  /*4780*/  @P0 IMAD.MOV.U32 R4, RZ, RZ, RZ ;  /* 0x000000ffff040224 */ /* 0x000fe400078e00ff */
[----:B------:R-:W-:Y:S01]  /*4790*/  @!P0 FFMA R0, R0, 1.84467440737095516160e+19, RZ ;  /* 0x5f80000000008823 */ /* 0x000fe200000000ff */
[----:B------:R-:W-:Y:S02]  /*47a0*/  @!P0 IMAD.MOV.U32 R4, RZ, RZ, -0x40 ;  /* 0xffffffc0ff048424 */ /* 0x000fe400078e00ff */
[----:B------:R-:W-:Y:S02]  /*47b0*/  @!P1 FFMA R5, R5, 1.84467440737095516160e+19, RZ ;  /* 0x5f80000005059823 */ /* 0x000fe400000000ff */
[----:B------:R-:W-:-:S07]  /*47c0*/  @!P1 VIADD R4, R4, 0x40 ;  /* 0x0000004004049836 */ /* 0x000fce0000000000 */
.L_x_63:
[----:B------:R-:W-:Y:S01]  /*47d0*/  LEA R6, R12, 0xc0800000, 0x17 ;  /* 0xc08000000c067811 */ /* 0x000fe200078eb8ff */
[----:B------:R-:W-:Y:S03]  /*47e0*/  BSSY.RECONVERGENT B3, `(.L_x_68) ;  /* 0x0000036000037945 */ /* 0x000fe60003800200 */
[----:B------:R-:W-:Y:S01]  /*47f0*/  IADD3 R6, PT, PT, -R6, R5, RZ ;  /* 0x0000000506067210 */ /* 0x000fe20007ffe1ff */
[----:B------:R-:W-:-:S03]  /*4800*/  VIADD R5, R10, 0xffffff81 ;  /* 0xffffff810a057836 */ /* 0x000fc60000000000 */
[----:B------:R-:W0:Y:S01]  /*4810*/  MUFU.RCP R8, R6 ;  /* 0x0000000600087308 */ /* 0x000e220000001000 */
[----:B------:R-:W-:Y:S01]  /*4820*/  FADD.FTZ R9, -R6, -RZ ;  /* 0x800000ff06097221 */ /* 0x000fe20000010100 */
[C---:B------:R-:W-:Y:S01]  /*4830*/  IMAD R0, R5.reuse, -0x800000, R0 ;  /* 0xff80000005007824 */ /* 0x040fe200078e0200 */
[----:B------:R-:W-:-:S05]  /*4840*/  IADD3 R5, PT, PT, R5, 0x7f, -R12 ;  /* 0x0000007f05057810 */ /* 0x000fca0007ffe80c */
[----:B------:R-:W-:Y:S02]  /*4850*/  IMAD.IADD R5, R5, 0x1, R4 ;  /* 0x0000000105057824 */ /* 0x000fe400078e0204 */
[----:B0-----:R-:W-:-:S04]  /*4860*/  FFMA R11, R8, R9, 1 ;  /* 0x3f800000080b7423 */ /* 0x001fc80000000009 */
[----:B------:R-:W-:-:S04]  /*4870*/  FFMA R13, R8, R11, R8 ;  /* 0x0000000b080d7223 */ /* 0x000fc80000000008 */
[----:B------:R-:W-:-:S04]  /*4880*/  FFMA R8, R0, R13, RZ ;  /* 0x0000000d00087223 */ /* 0x000fc800000000ff */
[----:B------:R-:W-:-:S04]  /*4890*/  FFMA R11, R9, R8, R0 ;  /* 0x00000008090b7223 */ /* 0x000fc80000000000 */
[----:B------:R-:W-:-:S04]  /*48a0*/  FFMA R10, R13, R11, R8 ;  /* 0x0000000b0d0a7223 */ /* 0x000fc80000000008 */
[----:B------:R-:W-:-:S04]  /*48b0*/  FFMA R9, R9, R10, R0 ;  /* 0x0000000a09097223 */ /* 0x000fc80000000000 */
[----:B------:R-:W-:-:S05]  /*48c0*/  FFMA R8, R13, R9, R10 ;  /* 0x000000090d087223 */ /* 0x000fca000000000a */
[----:B------:R-:W-:-:S04]  /*48d0*/  SHF.R.U32.HI R0, RZ, 0x17, R8 ;  /* 0x00000017ff007819 */ /* 0x000fc80000011608 */
[----:B------:R-:W-:-:S05]  /*48e0*/  LOP3.LUT R0, R0, 0xff, RZ, 0xc0, !PT ;  /* 0x000000ff00007812 */ /* 0x000fca00078ec0ff */
[----:B------:R-:W-:-:S05]  /*48f0*/  IMAD.IADD R6, R0, 0x1, R5 ;  /* 0x0000000100067824 */ /* 0x000fca00078e0205 */
[----:B------:R-:W-:-:S04]  /*4900*/  IADD3 R0, PT, PT, R6, -0x1, RZ ;  /* 0xffffffff06007810 */ /* 0x000fc80007ffe0ff */
[----:B------:R-:W-:-:S13]  /*4910*/  ISETP.GE.U32.AND P0, PT, R0, 0xfe, PT ;  /* 0x000000fe0000780c */ /* 0x000fda0003f06070 */
[----:B------:R-:W-:Y:S05]  /*4920*/  @!P0 BRA `(.L_x_69) ;  /* 0x0000000000808947 */ /* 0x000fea0003800000 */
[----:B------:R-:W-:-:S13]  /*4930*/  ISETP.GT.AND P0, PT, R6, 0xfe, PT ;  /* 0x000000fe0600780c */ /* 0x000fda0003f04270 */
[----:B------:R-:W-:Y:S05]  /*4940*/  @P0 BRA `(.L_x_70) ;  /* 0x00000000006c0947 */ /* 0x000fea0003800000 */
[----:B------:R-:W-:-:S13]  /*4950*/  ISETP.GE.AND P0, PT, R6, 0x1, PT ;  /* 0x000000010600780c */ /* 0x000fda0003f06270 */
[----:B------:R-:W-:Y:S05]  /*4960*/  @P0 BRA `(.L_x_71) ;  /* 0x0000000000740947 */ /* 0x000fea0003800000 */
[----:B------:R-:W-:Y:S02]  /*4970*/  ISETP.GE.AND P0, PT, R6, -0x18, PT ;  /* 0xffffffe80600780c */ /* 0x000fe40003f06270 */
[----:B------:R-:W-:-:S11]  /*4980*/  LOP3.LUT R8, R8, 0x80000000, RZ, 0xc0, !PT ;  /* 0x8000000008087812 */ /* 0x000fd600078ec0ff */
[----:B------:R-:W-:Y:S05]  /*4990*/  @!P0 BRA `(.L_x_71) ;  /* 0x0000000000688947 */ /* 0x000fea0003800000 */
[CCC-:B------:R-:W-:Y:S01]  /*49a0*/  FFMA.RZ R0, R13.reuse, R9.reuse, R10.reuse ;  /* 0x000000090d007223 */ /* 0x1c0fe2000000c00a */
[CCC-:B------:R-:W-:Y:S01]  /*49b0*/  FFMA.RM R5, R13.reuse, R9.reuse, R10.reuse ;  /* 0x000000090d057223 */ /* 0x1c0fe2000000400a */
[C---:B------:R-:W-:Y:S02]  /*49c0*/  ISETP.NE.AND P2, PT, R6.reuse, RZ, PT ;  /* 0x000000ff0600720c */ /* 0x040fe40003f45270 */
[----:B------:R-:W-:Y:S02]  /*49d0*/  ISETP.NE.AND P1, PT, R6, RZ, PT ;  /* 0x000000ff0600720c */ /* 0x000fe40003f25270 */
[----:B------:R-:W-:Y:S01]  /*49e0*/  LOP3.LUT R4, R0, 0x7fffff, RZ, 0xc0, !PT ;  /* 0x007fffff00047812 */ /* 0x000fe200078ec0ff */
[----:B------:R-:W-:Y:S01]  /*49f0*/  FFMA.RP R0, R13, R9, R10 ;  /* 0x000000090d007223 */ /* 0x000fe2000000800a */
[----:B------:R-:W-:Y:S02]  /*4a00*/  VIADD R9, R6, 0x20 ;  /* 0x0000002006097836 */ /* 0x000fe40000000000 */
[----:B------:R-:W-:Y:S01]  /*4a10*/  LOP3.LUT R4, R4, 0x800000, RZ, 0xfc, !PT ;  /* 0x0080000004047812 */ /* 0x000fe200078efcff */
[----:B------:R-:W-:Y:S01]  /*4a20*/  IMAD.MOV R6, RZ, RZ, -R6 ;  /* 0x000000ffff067224 */ /* 0x000fe200078e0a06 */
[----:B------:R-:W-:-:S02]  /*4a30*/  FSETP.NEU.FTZ.AND P0, PT, R0, R5, PT ;  /* 0x000000050000720b */ /* 0x000fc40003f1d000 */
[----:B------:R-:W-:Y:S02]  /*4a40*/  SHF.L.U32 R9, R4, R9, RZ ;  /* 0x0000000904097219 */ /* 0x000fe400000006ff */
[----:B------:R-:W-:Y:S02]  /*4a50*/  SEL R5, R6, RZ, P2 ;  /* 0x000000ff06057207 */ /* 0x000fe40001000000 */
[----:B------:R-:W-:Y:S02]  /*4a60*/  ISETP.NE.AND P1, PT, R9, RZ, P1 ;  /* 0x000000ff0900720c */ /* 0x000fe40000f25270 */
[----:B------:R-:W-:Y:S02]  /*4a70*/  SHF.R.U32.HI R5, RZ, R5, R4 ;  /* 0x00000005ff057219 */ /* 0x000fe40000011604 */
[----:B------:R-:W-:Y:S02]  /*4a80*/  PLOP3.LUT P0, PT, P0, P1, PT, 0xf8, 0x8f ;  /* 0x00000000008f781c */ /* 0x000fe40000703f70 */
[----:B------:R-:W-:-:S02]  /*4a90*/  SHF.R.U32.HI R9, RZ, 0x1, R5 ;  /* 0x00000001ff097819 */ /* 0x000fc40000011605 */
[----:B------:R-:W-:-:S04]  /*4aa0*/  SEL R0, RZ, 0x1, !P0 ;  /* 0x00000001ff007807 */ /* 0x000fc80004000000 */
[----:B------:R-:W-:-:S04]  /*4ab0*/  LOP3.LUT R0, R0, 0x1, R9, 0xf8, !PT ;  /* 0x0000000100007812 */ /* 0x000fc800078ef809 */
[----:B------:R-:W-:-:S05]  /*4ac0*/  LOP3.LUT R0, R0, R5, RZ, 0xc0, !PT ;  /* 0x0000000500007212 */ /* 0x000fca00078ec0ff */
[----:B------:R-:W-:-:S05]  /*4ad0*/  IMAD.IADD R9, R9, 0x1, R0 ;  /* 0x0000000109097824 */ /* 0x000fca00078e0200 */
[----:B------:R-:W-:Y:S01]  /*4ae0*/  LOP3.LUT R8, R9, R8, RZ, 0xfc, !PT ;  /* 0x0000000809087212 */ /* 0x000fe200078efcff */
[----:B------:R-:W-:Y:S06]  /*4af0*/  BRA `(.L_x_71) ;  /* 0x0000000000107947 */ /* 0x000fec0003800000 */
.L_x_70:
[----:B------:R-:W-:-:S04]  /*4b00*/  LOP3.LUT R8, R8, 0x80000000, RZ, 0xc0, !PT ;  /* 0x8000000008087812 */ /* 0x000fc800078ec0ff */
[----:B------:R-:W-:Y:S01]  /*4b10*/  LOP3.LUT R8, R8, 0x7f800000, RZ, 0xfc, !PT ;  /* 0x7f80000008087812 */ /* 0x000fe200078efcff */
[----:B------:R-:W-:Y:S06]  /*4b20*/  BRA `(.L_x_71) ;  /* 0x0000000000047947 */ /* 0x000fec0003800000 */
.L_x_69:
[----:B------:R-:W-:-:S07]  /*4b30*/  LEA R8, R5, R8, 0x17 ;  /* 0x0000000805087211 */ /* 0x000fce00078eb8ff */
.L_x_71:
[----:B------:R-:W-:Y:S05]  /*4b40*/  BSYNC.RECONVERGENT B3 ;  /* 0x0000000000037941 */ /* 0x000fea0003800200 */
.L_x_68:
[----:B------:R-:W-:Y:S05]  /*4b50*/  BRA `(.L_x_72) ;  /* 0x0000000000207947 */ /* 0x000fea0003800000 */
.L_x_67:
[----:B------:R-:W-:-:S04]  /*4b60*/  LOP3.LUT R0, R5, 0x80000000, R0, 0x48, !PT ;  /* 0x8000000005007812 */ /* 0x000fc800078e4800 */
[----:B------:R-:W-:Y:S01]  /*4b70*/  LOP3.LUT R8, R0, 0x7f800000, RZ, 0xfc, !PT ;  /* 0x7f80000000087812 */ /* 0x000fe200078efcff */
[----:B------:R-:W-:Y:S06]  /*4b80*/  BRA `(.L_x_72) ;  /* 0x0000000000147947 */ /* 0x000fec0003800000 */
.L_x_66:
[----:B------:R-:W-:Y:S01]  /*4b90*/  LOP3.LUT R8, R5, 0x80000000, R0, 0x48, !PT ;  /* 0x8000000005087812 */ /* 0x000fe200078e4800 */
[----:B------:R-:W-:Y:S06]  /*4ba0*/  BRA `(.L_x_72) ;  /* 0x00000000000c7947 */ /* 0x000fec0003800000 */
.L_x_65:
[----:B------:R-:W0:Y:S01]  /*4bb0*/  MUFU.RSQ R8, -QNAN ;  /* 0xffc0000000087908 */ /* 0x000e220000001400 */
[----:B------:R-:W-:Y:S05]  /*4bc0*/  BRA `(.L_x_72) ;  /* 0x0000000000047947 */ /* 0x000fea0003800000 */
.L_x_64:
[----:B------:R-:W-:-:S07]  /*4bd0*/  FADD.FTZ R8, R0, R5 ;  /* 0x0000000500087221 */ /* 0x000fce0000010000 */
.L_x_72:
[----:B------:R-:W-:Y:S05]  /*4be0*/  BSYNC.RECONVERGENT B2 ;  /* 0x0000000000027941 */ /* 0x000fea0003800200 */
.L_x_62:
[----:B------:R-:W-:Y:S02]  /*4bf0*/  IMAD.MOV.U32 R4, RZ, RZ, R2 ;  /* 0x000000ffff047224 */ /* 0x000fe400078e0002 */
[----:B------:R-:W-:-:S04]  /*4c00*/  IMAD.MOV.U32 R5, RZ, RZ, 0x0 ;  /* 0x00000000ff057424 */ /* 0x000fc800078e00ff */
[----:B0-----:R-:W-:Y:S05]  /*4c10*/  RET.REL.NODEC R4 `(_Z26SetMinimumOnLab_9Seeds_IntiiiPKiS0_S0_S0_S0_S0_S0_S0_PiPmmm) ;  /* 0xffffffb004f87950 */ /* 0x001fea0003c3ffff */
.L_x_73:
[----:B------:R-:W-:-:S00]  /*4c20*/  BRA `(.L_x_73) ;  /* 0xfffffffc00fc7947 */ /* 0x000fc0000383ffff */
[----:B------:R-:W-:-:S00]  /*4c30*/  NOP ;  /* 0x0000000000007918 */ /* 0x000fc00000000000 */
        /* <DEDUP_REMOVED lines=12> */
.L_x_77:


//--------------------- .nv.global.init           --------------------------
	.section	.nv.global.init,"aw",@progbits
.nv.global.init:
	.type		$str$1,@object
	.size		$str$1,($str - $str$1)
$str$1:
        /*0000*/ 	.byte	0x2f, 0x74, 0x6d, 0x70, 0x2f, 0x73, 0x61, 0x73, 0x73, 0x5f, 0x63, 0x75, 0x5f, 0x30, 0x30, 0x6f
        /*0010*/ 	.byte	0x72, 0x31, 0x70, 0x72, 0x32, 0x2f, 0x6b, 0x2e, 0x63, 0x75, 0x00
	.type		$str,@object
	.size		$str,(__unnamed_1 - $str)
$str:
        /*001b*/ 	.byte	0x6c, 0x61, 0x62, 0x65, 0x6c, 0x73, 0x5f, 0x69, 0x6e, 0x64, 0x20, 0x3e, 0x3d, 0x20, 0x2d, 0x31
        /*002b*/ 	.byte	0x20, 0x26, 0x26, 0x20, 0x6c, 0x61, 0x62, 0x65, 0x6c, 0x73, 0x5f, 0x69, 0x6e, 0x64, 0x3c, 0x6b
        /*003b*/ 	.byte	0x73, 0x65, 0x65, 0x64, 0x73, 0x53, 0x69, 0x7a, 0x65, 0x00
	.type		__unnamed_1,@object
	.size		__unnamed_1,(.L_0 - __unnamed_1)
__unnamed_1:
        /*0045*/ 	.byte	0x76, 0x6f, 0x69, 0x64, 0x20, 0x53, 0x65, 0x74, 0x4d, 0x69, 0x6e, 0x69, 0x6d, 0x75, 0x6d, 0x4f
        /* <DEDUP_REMOVED lines=11> */
        /*0105*/ 	.byte	0x73, 0x69, 0x67, 0x6e, 0x65, 0x64, 0x20, 0x6c, 0x6f, 0x6e, 0x67, 0x29, 0x00
.L_0:


//--------------------- .nv.shared.reserved.0     --------------------------
	.section	.nv.shared.reserved.0,"aw",@nobits
	.weak		__nv_reservedSMEM_offset_0_alias
	.size		__nv_reservedSMEM_offset_0_alias, 0, 64
	.other		__nv_reservedSMEM_offset_0_alias,@"STO_CUDA_RESERVED_SHARED STV_DEFAULT"
__nv_reservedSMEM_offset_0_alias:
	.zero		0
	.zero		64


//--------------------- .nv.constant0._Z26SetMinimumOnLab_9Seeds_IntiiiPKiS0_S0_S0_S0_S0_S0_S0_PiPmmm --------------------------
	.section	.nv.constant0._Z26SetMinimumOnLab_9Seeds_IntiiiPKiS0_S0_S0_S0_S0_S0_S0_PiPmmm,"a",@progbits
	.sectionflags	@""
	.align	4
.nv.constant0._Z26SetMinimumOnLab_9Seeds_IntiiiPKiS0_S0_S0_S0_S0_S0_S0_PiPmmm:
	.zero		1008


//--------------------- SYMBOLS --------------------------

	.type		.nv.reservedSmem.offset0,@object
	.size		.nv.reservedSmem.offset0,0x4
	.type		__assertfail,@function
